//
// Generated by NVIDIA NVVM Compiler
//
// Compiler Build ID: CL-36424714
// Cuda compilation tools, release 13.0, V13.0.88
// Based on NVVM 20.0.0
//

.version 9.0
.target sm_100
.address_size 64

	// .globl	_Z7reduce5ILj512EEvPiS0_m
.extern .shared .align 16 .b8 s_data[];

.visible .entry _Z7reduce5ILj512EEvPiS0_m(
	.param .u64 .ptr .align 1 _Z7reduce5ILj512EEvPiS0_m_param_0,
	.param .u64 .ptr .align 1 _Z7reduce5ILj512EEvPiS0_m_param_1,
	.param .u64 _Z7reduce5ILj512EEvPiS0_m_param_2
)
{
	.reg .pred 	%p<7>;
	.reg .b32 	%r<45>;
	.reg .b64 	%rd<11>;

	ld.param.u64 	%rd2, [_Z7reduce5ILj512EEvPiS0_m_param_0];
	ld.param.u64 	%rd3, [_Z7reduce5ILj512EEvPiS0_m_param_1];
	ld.param.u64 	%rd4, [_Z7reduce5ILj512EEvPiS0_m_param_2];
	mov.u32 	%r1, %tid.x;
	mov.u32 	%r4, %ctaid.x;
	mov.u32 	%r2, %ntid.x;
	mul.lo.s32 	%r5, %r2, %r4;
	shl.b32 	%r6, %r5, 1;
	add.s32 	%r7, %r6, %r1;
	shl.b32 	%r8, %r1, 2;
	mov.u32 	%r9, s_data;
	add.s32 	%r3, %r9, %r8;
	mov.b32 	%r10, 0;
	st.shared.u32 	[%r3], %r10;
	cvt.u64.u32 	%rd1, %r7;
	setp.le.u64 	%p1, %rd4, %rd1;
	@%p1 bra 	$L__BB0_2;
	cvt.u32.u64 	%r11, %rd1;
	cvta.to.global.u64 	%rd5, %rd2;
	shl.b64 	%rd6, %rd1, 2;
	add.s64 	%rd7, %rd5, %rd6;
	ld.global.u32 	%r12, [%rd7];
	add.s32 	%r13, %r11, %r2;
	mul.wide.u32 	%rd8, %r13, 4;
	add.s64 	%rd9, %rd5, %rd8;
	ld.global.u32 	%r14, [%rd9];
	add.s32 	%r15, %r14, %r12;
	st.shared.u32 	[%r3], %r15;
$L__BB0_2:
	bar.sync 	0;
	setp.gt.u32 	%p2, %r1, 255;
	@%p2 bra 	$L__BB0_4;
	ld.shared.u32 	%r16, [%r3+1024];
	ld.shared.u32 	%r17, [%r3];
	add.s32 	%r18, %r17, %r16;
	st.shared.u32 	[%r3], %r18;
$L__BB0_4:
	bar.sync 	0;
	setp.gt.u32 	%p3, %r1, 127;
	@%p3 bra 	$L__BB0_6;
	ld.shared.u32 	%r19, [%r3+512];
	ld.shared.u32 	%r20, [%r3];
	add.s32 	%r21, %r20, %r19;
	st.shared.u32 	[%r3], %r21;
$L__BB0_6:
	bar.sync 	0;
	setp.gt.u32 	%p4, %r1, 63;
	@%p4 bra 	$L__BB0_8;
	ld.shared.u32 	%r22, [%r3+256];
	ld.shared.u32 	%r23, [%r3];
	add.s32 	%r24, %r23, %r22;
	st.shared.u32 	[%r3], %r24;
$L__BB0_8:
	bar.sync 	0;
	setp.gt.u32 	%p5, %r1, 31;
	@%p5 bra 	$L__BB0_11;
	ld.volatile.shared.u32 	%r25, [%r3+128];
	ld.volatile.shared.u32 	%r26, [%r3];
	add.s32 	%r27, %r26, %r25;
	st.volatile.shared.u32 	[%r3], %r27;
	ld.volatile.shared.u32 	%r28, [%r3+64];
	ld.volatile.shared.u32 	%r29, [%r3];
	add.s32 	%r30, %r29, %r28;
	st.volatile.shared.u32 	[%r3], %r30;
	ld.volatile.shared.u32 	%r31, [%r3+32];
	ld.volatile.shared.u32 	%r32, [%r3];
	add.s32 	%r33, %r32, %r31;
	st.volatile.shared.u32 	[%r3], %r33;
	ld.volatile.shared.u32 	%r34, [%r3+16];
	ld.volatile.shared.u32 	%r35, [%r3];
	add.s32 	%r36, %r35, %r34;
	st.volatile.shared.u32 	[%r3], %r36;
	ld.volatile.shared.u32 	%r37, [%r3+8];
	ld.volatile.shared.u32 	%r38, [%r3];
	add.s32 	%r39, %r38, %r37;
	st.volatile.shared.u32 	[%r3], %r39;
	ld.volatile.shared.u32 	%r40, [%r3+4];
	ld.volatile.shared.u32 	%r41, [%r3];
	add.s32 	%r42, %r41, %r40;
	st.volatile.shared.u32 	[%r3], %r42;
	setp.ne.s32 	%p6, %r1, 0;
	@%p6 bra 	$L__BB0_11;
	ld.shared.u32 	%r43, [s_data];
	cvta.to.global.u64 	%rd10, %rd3;
	atom.global.add.u32 	%r44, [%rd10], %r43;
$L__BB0_11:
	ret;

}
	// .globl	_Z7reduce5ILj256EEvPiS0_m
.visible .entry _Z7reduce5ILj256EEvPiS0_m(
	.param .u64 .ptr .align 1 _Z7reduce5ILj256EEvPiS0_m_param_0,
	.param .u64 .ptr .align 1 _Z7reduce5ILj256EEvPiS0_m_param_1,
	.param .u64 _Z7reduce5ILj256EEvPiS0_m_param_2
)
{
	.reg .pred 	%p<6>;
	.reg .b32 	%r<42>;
	.reg .b64 	%rd<11>;

	ld.param.u64 	%rd2, [_Z7reduce5ILj256EEvPiS0_m_param_0];
	ld.param.u64 	%rd3, [_Z7reduce5ILj256EEvPiS0_m_param_1];
	ld.param.u64 	%rd4, [_Z7reduce5ILj256EEvPiS0_m_param_2];
	mov.u32 	%r1, %tid.x;
	mov.u32 	%r4, %ctaid.x;
	mov.u32 	%r2, %ntid.x;
	mul.lo.s32 	%r5, %r2, %r4;
	shl.b32 	%r6, %r5, 1;
	add.s32 	%r7, %r6, %r1;
	shl.b32 	%r8, %r1, 2;
	mov.u32 	%r9, s_data;
	add.s32 	%r3, %r9, %r8;
	mov.b32 	%r10, 0;
	st.shared.u32 	[%r3], %r10;
	cvt.u64.u32 	%rd1, %r7;
	setp.le.u64 	%p1, %rd4, %rd1;
	@%p1 bra 	$L__BB1_2;
	cvt.u32.u64 	%r11, %rd1;
	cvta.to.global.u64 	%rd5, %rd2;
	shl.b64 	%rd6, %rd1, 2;
	add.s64 	%rd7, %rd5, %rd6;
	ld.global.u32 	%r12, [%rd7];
	add.s32 	%r13, %r11, %r2;
	mul.wide.u32 	%rd8, %r13, 4;
	add.s64 	%rd9, %rd5, %rd8;
	ld.global.u32 	%r14, [%rd9];
	add.s32 	%r15, %r14, %r12;
	st.shared.u32 	[%r3], %r15;
$L__BB1_2:
	bar.sync 	0;
	setp.gt.u32 	%p2, %r1, 127;
	@%p2 bra 	$L__BB1_4;
	ld.shared.u32 	%r16, [%r3+512];
	ld.shared.u32 	%r17, [%r3];
	add.s32 	%r18, %r17, %r16;
	st.shared.u32 	[%r3], %r18;
$L__BB1_4:
	bar.sync 	0;
	setp.gt.u32 	%p3, %r1, 63;
	@%p3 bra 	$L__BB1_6;
	ld.shared.u32 	%r19, [%r3+256];
	ld.shared.u32 	%r20, [%r3];
	add.s32 	%r21, %r20, %r19;
	st.shared.u32 	[%r3], %r21;
$L__BB1_6:
	bar.sync 	0;
	setp.gt.u32 	%p4, %r1, 31;
	@%p4 bra 	$L__BB1_9;
	ld.volatile.shared.u32 	%r22, [%r3+128];
	ld.volatile.shared.u32 	%r23, [%r3];
	add.s32 	%r24, %r23, %r22;
	st.volatile.shared.u32 	[%r3], %r24;
	ld.volatile.shared.u32 	%r25, [%r3+64];
	ld.volatile.shared.u32 	%r26, [%r3];
	add.s32 	%r27, %r26, %r25;
	st.volatile.shared.u32 	[%r3], %r27;
	ld.volatile.shared.u32 	%r28, [%r3+32];
	ld.volatile.shared.u32 	%r29, [%r3];
	add.s32 	%r30, %r29, %r28;
	st.volatile.shared.u32 	[%r3], %r30;
	ld.volatile.shared.u32 	%r31, [%r3+16];
	ld.volatile.shared.u32 	%r32, [%r3];
	add.s32 	%r33, %r32, %r31;
	st.volatile.shared.u32 	[%r3], %r33;
	ld.volatile.shared.u32 	%r34, [%r3+8];
	ld.volatile.shared.u32 	%r35, [%r3];
	add.s32 	%r36, %r35, %r34;
	st.volatile.shared.u32 	[%r3], %r36;
	ld.volatile.shared.u32 	%r37, [%r3+4];
	ld.volatile.shared.u32 	%r38, [%r3];
	add.s32 	%r39, %r38, %r37;
	st.volatile.shared.u32 	[%r3], %r39;
	setp.ne.s32 	%p5, %r1, 0;
	@%p5 bra 	$L__BB1_9;
	ld.shared.u32 	%r40, [s_data];
	cvta.to.global.u64 	%rd10, %rd3;
	atom.global.add.u32 	%r41, [%rd10], %r40;
$L__BB1_9:
	ret;

}
	// .globl	_Z7reduce5ILj128EEvPiS0_m
.visible .entry _Z7reduce5ILj128EEvPiS0_m(
	.param .u64 .ptr .align 1 _Z7reduce5ILj128EEvPiS0_m_param_0,
	.param .u64 .ptr .align 1 _Z7reduce5ILj128EEvPiS0_m_param_1,
	.param .u64 _Z7reduce5ILj128EEvPiS0_m_param_2
)
{
	.reg .pred 	%p<5>;
	.reg .b32 	%r<39>;
	.reg .b64 	%rd<11>;

	ld.param.u64 	%rd2, [_Z7reduce5ILj128EEvPiS0_m_param_0];
	ld.param.u64 	%rd3, [_Z7reduce5ILj128EEvPiS0_m_param_1];
	ld.param.u64 	%rd4, [_Z7reduce5ILj128EEvPiS0_m_param_2];
	mov.u32 	%r1, %tid.x;
	mov.u32 	%r4, %ctaid.x;
	mov.u32 	%r2, %ntid.x;
	mul.lo.s32 	%r5, %r2, %r4;
	shl.b32 	%r6, %r5, 1;
	add.s32 	%r7, %r6, %r1;
	shl.b32 	%r8, %r1, 2;
	mov.u32 	%r9, s_data;
	add.s32 	%r3, %r9, %r8;
	mov.b32 	%r10, 0;
	st.shared.u32 	[%r3], %r10;
	cvt.u64.u32 	%rd1, %r7;
	setp.le.u64 	%p1, %rd4, %rd1;
	@%p1 bra 	$L__BB2_2;
	cvt.u32.u64 	%r11, %rd1;
	cvta.to.global.u64 	%rd5, %rd2;
	shl.b64 	%rd6, %rd1, 2;
	add.s64 	%rd7, %rd5, %rd6;
	ld.global.u32 	%r12, [%rd7];
	add.s32 	%r13, %r11, %r2;
	mul.wide.u32 	%rd8, %r13, 4;
	add.s64 	%rd9, %rd5, %rd8;
	ld.global.u32 	%r14, [%rd9];
	add.s32 	%r15, %r14, %r12;
	st.shared.u32 	[%r3], %r15;
$L__BB2_2:
	bar.sync 	0;
	setp.gt.u32 	%p2, %r1, 63;
	@%p2 bra 	$L__BB2_4;
	ld.shared.u32 	%r16, [%r3+256];
	ld.shared.u32 	%r17, [%r3];
	add.s32 	%r18, %r17, %r16;
	st.shared.u32 	[%r3], %r18;
$L__BB2_4:
	bar.sync 	0;
	setp.gt.u32 	%p3, %r1, 31;
	@%p3 bra 	$L__BB2_7;
	ld.volatile.shared.u32 	%r19, [%r3+128];
	ld.volatile.shared.u32 	%r20, [%r3];
	add.s32 	%r21, %r20, %r19;
	st.volatile.shared.u32 	[%r3], %r21;
	ld.volatile.shared.u32 	%r22, [%r3+64];
	ld.volatile.shared.u32 	%r23, [%r3];
	add.s32 	%r24, %r23, %r22;
	st.volatile.shared.u32 	[%r3], %r24;
	ld.volatile.shared.u32 	%r25, [%r3+32];
	ld.volatile.shared.u32 	%r26, [%r3];
	add.s32 	%r27, %r26, %r25;
	st.volatile.shared.u32 	[%r3], %r27;
	ld.volatile.shared.u32 	%r28, [%r3+16];
	ld.volatile.shared.u32 	%r29, [%r3];
	add.s32 	%r30, %r29, %r28;
	st.volatile.shared.u32 	[%r3], %r30;
	ld.volatile.shared.u32 	%r31, [%r3+8];
	ld.volatile.shared.u32 	%r32, [%r3];
	add.s32 	%r33, %r32, %r31;
	st.volatile.shared.u32 	[%r3], %r33;
	ld.volatile.shared.u32 	%r34, [%r3+4];
	ld.volatile.shared.u32 	%r35, [%r3];
	add.s32 	%r36, %r35, %r34;
	st.volatile.shared.u32 	[%r3], %r36;
	setp.ne.s32 	%p4, %r1, 0;
	@%p4 bra 	$L__BB2_7;
	ld.shared.u32 	%r37, [s_data];
	cvta.to.global.u64 	%rd10, %rd3;
	atom.global.add.u32 	%r38, [%rd10], %r37;
$L__BB2_7:
	ret;

}
	// .globl	_Z7reduce5ILj64EEvPiS0_m
.visible .entry _Z7reduce5ILj64EEvPiS0_m(
	.param .u64 .ptr .align 1 _Z7reduce5ILj64EEvPiS0_m_param_0,
	.param .u64 .ptr .align 1 _Z7reduce5ILj64EEvPiS0_m_param_1,
	.param .u64 _Z7reduce5ILj64EEvPiS0_m_param_2
)
{
	.reg .pred 	%p<4>;
	.reg .b32 	%r<36>;
	.reg .b64 	%rd<11>;

	ld.param.u64 	%rd2, [_Z7reduce5ILj64EEvPiS0_m_param_0];
	ld.param.u64 	%rd3, [_Z7reduce5ILj64EEvPiS0_m_param_1];
	ld.param.u64 	%rd4, [_Z7reduce5ILj64EEvPiS0_m_param_2];
	mov.u32 	%r1, %tid.x;
	mov.u32 	%r4, %ctaid.x;
	mov.u32 	%r2, %ntid.x;
	mul.lo.s32 	%r5, %r2, %r4;
	shl.b32 	%r6, %r5, 1;
	add.s32 	%r7, %r6, %r1;
	shl.b32 	%r8, %r1, 2;
	mov.u32 	%r9, s_data;
	add.s32 	%r3, %r9, %r8;
	mov.b32 	%r10, 0;
	st.shared.u32 	[%r3], %r10;
	cvt.u64.u32 	%rd1, %r7;
	setp.le.u64 	%p1, %rd4, %rd1;
	@%p1 bra 	$L__BB3_2;
	cvt.u32.u64 	%r11, %rd1;
	cvta.to.global.u64 	%rd5, %rd2;
	shl.b64 	%rd6, %rd1, 2;
	add.s64 	%rd7, %rd5, %rd6;
	ld.global.u32 	%r12, [%rd7];
	add.s32 	%r13, %r11, %r2;
	mul.wide.u32 	%rd8, %r13, 4;
	add.s64 	%rd9, %rd5, %rd8;
	ld.global.u32 	%r14, [%rd9];
	add.s32 	%r15, %r14, %r12;
	st.shared.u32 	[%r3], %r15;
$L__BB3_2:
	bar.sync 	0;
	setp.gt.u32 	%p2, %r1, 31;
	@%p2 bra 	$L__BB3_5;
	ld.volatile.shared.u32 	%r16, [%r3+128];
	ld.volatile.shared.u32 	%r17, [%r3];
	add.s32 	%r18, %r17, %r16;
	st.volatile.shared.u32 	[%r3], %r18;
	ld.volatile.shared.u32 	%r19, [%r3+64];
	ld.volatile.shared.u32 	%r20, [%r3];
	add.s32 	%r21, %r20, %r19;
	st.volatile.shared.u32 	[%r3], %r21;
	ld.volatile.shared.u32 	%r22, [%r3+32];
	ld.volatile.shared.u32 	%r23, [%r3];
	add.s32 	%r24, %r23, %r22;
	st.volatile.shared.u32 	[%r3], %r24;
	ld.volatile.shared.u32 	%r25, [%r3+16];
	ld.volatile.shared.u32 	%r26, [%r3];
	add.s32 	%r27, %r26, %r25;
	st.volatile.shared.u32 	[%r3], %r27;
	ld.volatile.shared.u32 	%r28, [%r3+8];
	ld.volatile.shared.u32 	%r29, [%r3];
	add.s32 	%r30, %r29, %r28;
	st.volatile.shared.u32 	[%r3], %r30;
	ld.volatile.shared.u32 	%r31, [%r3+4];
	ld.volatile.shared.u32 	%r32, [%r3];
	add.s32 	%r33, %r32, %r31;
	st.volatile.shared.u32 	[%r3], %r33;
	setp.ne.s32 	%p3, %r1, 0;
	@%p3 bra 	$L__BB3_5;
	ld.shared.u32 	%r34, [s_data];
	cvta.to.global.u64 	%rd10, %rd3;
	atom.global.add.u32 	%r35, [%rd10], %r34;
$L__BB3_5:
	ret;

}
	// .globl	_Z7reduce5ILj32EEvPiS0_m
.visible .entry _Z7reduce5ILj32EEvPiS0_m(
	.param .u64 .ptr .align 1 _Z7reduce5ILj32EEvPiS0_m_param_0,
	.param .u64 .ptr .align 1 _Z7reduce5ILj32EEvPiS0_m_param_1,
	.param .u64 _Z7reduce5ILj32EEvPiS0_m_param_2
)
{
	.reg .pred 	%p<4>;
	.reg .b32 	%r<33>;
	.reg .b64 	%rd<11>;

	ld.param.u64 	%rd2, [_Z7reduce5ILj32EEvPiS0_m_param_0];
	ld.param.u64 	%rd3, [_Z7reduce5ILj32EEvPiS0_m_param_1];
	ld.param.u64 	%rd4, [_Z7reduce5ILj32EEvPiS0_m_param_2];
	mov.u32 	%r1, %tid.x;
	mov.u32 	%r4, %ctaid.x;
	mov.u32 	%r2, %ntid.x;
	mul.lo.s32 	%r5, %r2, %r4;
	shl.b32 	%r6, %r5, 1;
	add.s32 	%r7, %r6, %r1;
	shl.b32 	%r8, %r1, 2;
	mov.u32 	%r9, s_data;
	add.s32 	%r3, %r9, %r8;
	mov.b32 	%r10, 0;
	st.shared.u32 	[%r3], %r10;
	cvt.u64.u32 	%rd1, %r7;
	setp.le.u64 	%p1, %rd4, %rd1;
	@%p1 bra 	$L__BB4_2;
	cvt.u32.u64 	%r11, %rd1;
	cvta.to.global.u64 	%rd5, %rd2;
	shl.b64 	%rd6, %rd1, 2;
	add.s64 	%rd7, %rd5, %rd6;
	ld.global.u32 	%r12, [%rd7];
	add.s32 	%r13, %r11, %r2;
	mul.wide.u32 	%rd8, %r13, 4;
	add.s64 	%rd9, %rd5, %rd8;
	ld.global.u32 	%r14, [%rd9];
	add.s32 	%r15, %r14, %r12;
	st.shared.u32 	[%r3], %r15;
$L__BB4_2:
	bar.sync 	0;
	setp.gt.u32 	%p2, %r1, 31;
	@%p2 bra 	$L__BB4_5;
	ld.volatile.shared.u32 	%r16, [%r3+64];
	ld.volatile.shared.u32 	%r17, [%r3];
	add.s32 	%r18, %r17, %r16;
	st.volatile.shared.u32 	[%r3], %r18;
	ld.volatile.shared.u32 	%r19, [%r3+32];
	ld.volatile.shared.u32 	%r20, [%r3];
	add.s32 	%r21, %r20, %r19;
	st.volatile.shared.u32 	[%r3], %r21;
	ld.volatile.shared.u32 	%r22, [%r3+16];
	ld.volatile.shared.u32 	%r23, [%r3];
	add.s32 	%r24, %r23, %r22;
	st.volatile.shared.u32 	[%r3], %r24;
	ld.volatile.shared.u32 	%r25, [%r3+8];
	ld.volatile.shared.u32 	%r26, [%r3];
	add.s32 	%r27, %r26, %r25;
	st.volatile.shared.u32 	[%r3], %r27;
	ld.volatile.shared.u32 	%r28, [%r3+4];
	ld.volatile.shared.u32 	%r29, [%r3];
	add.s32 	%r30, %r29, %r28;
	st.volatile.shared.u32 	[%r3], %r30;
	setp.ne.s32 	%p3, %r1, 0;
	@%p3 bra 	$L__BB4_5;
	ld.shared.u32 	%r31, [s_data];
	cvta.to.global.u64 	%rd10, %rd3;
	atom.global.add.u32 	%r32, [%rd10], %r31;
$L__BB4_5:
	ret;

}
	// .globl	_Z7reduce5ILj16EEvPiS0_m
.visible .entry _Z7reduce5ILj16EEvPiS0_m(
	.param .u64 .ptr .align 1 _Z7reduce5ILj16EEvPiS0_m_param_0,
	.param .u64 .ptr .align 1 _Z7reduce5ILj16EEvPiS0_m_param_1,
	.param .u64 _Z7reduce5ILj16EEvPiS0_m_param_2
)
{
	.reg .pred 	%p<4>;
	.reg .b32 	%r<30>;
	.reg .b64 	%rd<11>;

	ld.param.u64 	%rd2, [_Z7reduce5ILj16EEvPiS0_m_param_0];
	ld.param.u64 	%rd3, [_Z7reduce5ILj16EEvPiS0_m_param_1];
	ld.param.u64 	%rd4, [_Z7reduce5ILj16EEvPiS0_m_param_2];
	mov.u32 	%r1, %tid.x;
	mov.u32 	%r4, %ctaid.x;
	mov.u32 	%r2, %ntid.x;
	mul.lo.s32 	%r5, %r2, %r4;
	shl.b32 	%r6, %r5, 1;
	add.s32 	%r7, %r6, %r1;
	shl.b32 	%r8, %r1, 2;
	mov.u32 	%r9, s_data;
	add.s32 	%r3, %r9, %r8;
	mov.b32 	%r10, 0;
	st.shared.u32 	[%r3], %r10;
	cvt.u64.u32 	%rd1, %r7;
	setp.le.u64 	%p1, %rd4, %rd1;
	@%p1 bra 	$L__BB5_2;
	cvt.u32.u64 	%r11, %rd1;
	cvta.to.global.u64 	%rd5, %rd2;
	shl.b64 	%rd6, %rd1, 2;
	add.s64 	%rd7, %rd5, %rd6;
	ld.global.u32 	%r12, [%rd7];
	add.s32 	%r13, %r11, %r2;
	mul.wide.u32 	%rd8, %r13, 4;
	add.s64 	%rd9, %rd5, %rd8;
	ld.global.u32 	%r14, [%rd9];
	add.s32 	%r15, %r14, %r12;
	st.shared.u32 	[%r3], %r15;
$L__BB5_2:
	bar.sync 	0;
	setp.gt.u32 	%p2, %r1, 31;
	@%p2 bra 	$L__BB5_5;
	ld.volatile.shared.u32 	%r16, [%r3+32];
	ld.volatile.shared.u32 	%r17, [%r3];
	add.s32 	%r18, %r17, %r16;
	st.volatile.shared.u32 	[%r3], %r18;
	ld.volatile.shared.u32 	%r19, [%r3+16];
	ld.volatile.shared.u32 	%r20, [%r3];
	add.s32 	%r21, %r20, %r19;
	st.volatile.shared.u32 	[%r3], %r21;
	ld.volatile.shared.u32 	%r22, [%r3+8];
	ld.volatile.shared.u32 	%r23, [%r3];
	add.s32 	%r24, %r23, %r22;
	st.volatile.shared.u32 	[%r3], %r24;
	ld.volatile.shared.u32 	%r25, [%r3+4];
	ld.volatile.shared.u32 	%r26, [%r3];
	add.s32 	%r27, %r26, %r25;
	st.volatile.shared.u32 	[%r3], %r27;
	setp.ne.s32 	%p3, %r1, 0;
	@%p3 bra 	$L__BB5_5;
	ld.shared.u32 	%r28, [s_data];
	cvta.to.global.u64 	%rd10, %rd3;
	atom.global.add.u32 	%r29, [%rd10], %r28;
$L__BB5_5:
	ret;

}
	// .globl	_Z7reduce5ILj8EEvPiS0_m
.visible .entry _Z7reduce5ILj8EEvPiS0_m(
	.param .u64 .ptr .align 1 _Z7reduce5ILj8EEvPiS0_m_param_0,
	.param .u64 .ptr .align 1 _Z7reduce5ILj8EEvPiS0_m_param_1,
	.param .u64 _Z7reduce5ILj8EEvPiS0_m_param_2
)
{
	.reg .pred 	%p<4>;
	.reg .b32 	%r<27>;
	.reg .b64 	%rd<11>;

	ld.param.u64 	%rd2, [_Z7reduce5ILj8EEvPiS0_m_param_0];
	ld.param.u64 	%rd3, [_Z7reduce5ILj8EEvPiS0_m_param_1];
	ld.param.u64 	%rd4, [_Z7reduce5ILj8EEvPiS0_m_param_2];
	mov.u32 	%r1, %tid.x;
	mov.u32 	%r4, %ctaid.x;
	mov.u32 	%r2, %ntid.x;
	mul.lo.s32 	%r5, %r2, %r4;
	shl.b32 	%r6, %r5, 1;
	add.s32 	%r7, %r6, %r1;
	shl.b32 	%r8, %r1, 2;
	mov.u32 	%r9, s_data;
	add.s32 	%r3, %r9, %r8;
	mov.b32 	%r10, 0;
	st.shared.u32 	[%r3], %r10;
	cvt.u64.u32 	%rd1, %r7;
	setp.le.u64 	%p1, %rd4, %rd1;
	@%p1 bra 	$L__BB6_2;
	cvt.u32.u64 	%r11, %rd1;
	cvta.to.global.u64 	%rd5, %rd2;
	shl.b64 	%rd6, %rd1, 2;
	add.s64 	%rd7, %rd5, %rd6;
	ld.global.u32 	%r12, [%rd7];
	add.s32 	%r13, %r11, %r2;
	mul.wide.u32 	%rd8, %r13, 4;
	add.s64 	%rd9, %rd5, %rd8;
	ld.global.u32 	%r14, [%rd9];
	add.s32 	%r15, %r14, %r12;
	st.shared.u32 	[%r3], %r15;
$L__BB6_2:
	bar.sync 	0;
	setp.gt.u32 	%p2, %r1, 31;
	@%p2 bra 	$L__BB6_5;
	ld.volatile.shared.u32 	%r16, [%r3+16];
	ld.volatile.shared.u32 	%r17, [%r3];
	add.s32 	%r18, %r17, %r16;
	st.volatile.shared.u32 	[%r3], %r18;
	ld.volatile.shared.u32 	%r19, [%r3+8];
	ld.volatile.shared.u32 	%r20, [%r3];
	add.s32 	%r21, %r20, %r19;
	st.volatile.shared.u32 	[%r3], %r21;
	ld.volatile.shared.u32 	%r22, [%r3+4];
	ld.volatile.shared.u32 	%r23, [%r3];
	add.s32 	%r24, %r23, %r22;
	st.volatile.shared.u32 	[%r3], %r24;
	setp.ne.s32 	%p3, %r1, 0;
	@%p3 bra 	$L__BB6_5;
	ld.shared.u32 	%r25, [s_data];
	cvta.to.global.u64 	%rd10, %rd3;
	atom.global.add.u32 	%r26, [%rd10], %r25;
$L__BB6_5:
	ret;

}
	// .globl	_Z7reduce5ILj4EEvPiS0_m
.visible .entry _Z7reduce5ILj4EEvPiS0_m(
	.param .u64 .ptr .align 1 _Z7reduce5ILj4EEvPiS0_m_param_0,
	.param .u64 .ptr .align 1 _Z7reduce5ILj4EEvPiS0_m_param_1,
	.param .u64 _Z7reduce5ILj4EEvPiS0_m_param_2
)
{
	.reg .pred 	%p<4>;
	.reg .b32 	%r<24>;
	.reg .b64 	%rd<11>;

	ld.param.u64 	%rd2, [_Z7reduce5ILj4EEvPiS0_m_param_0];
	ld.param.u64 	%rd3, [_Z7reduce5ILj4EEvPiS0_m_param_1];
	ld.param.u64 	%rd4, [_Z7reduce5ILj4EEvPiS0_m_param_2];
	mov.u32 	%r1, %tid.x;
	mov.u32 	%r4, %ctaid.x;
	mov.u32 	%r2, %ntid.x;
	mul.lo.s32 	%r5, %r2, %r4;
	shl.b32 	%r6, %r5, 1;
	add.s32 	%r7, %r6, %r1;
	shl.b32 	%r8, %r1, 2;
	mov.u32 	%r9, s_data;
	add.s32 	%r3, %r9, %r8;
	mov.b32 	%r10, 0;
	st.shared.u32 	[%r3], %r10;
	cvt.u64.u32 	%rd1, %r7;
	setp.le.u64 	%p1, %rd4, %rd1;
	@%p1 bra 	$L__BB7_2;
	cvt.u32.u64 	%r11, %rd1;
	cvta.to.global.u64 	%rd5, %rd2;
	shl.b64 	%rd6, %rd1, 2;
	add.s64 	%rd7, %rd5, %rd6;
	ld.global.u32 	%r12, [%rd7];
	add.s32 	%r13, %r11, %r2;
	mul.wide.u32 	%rd8, %r13, 4;
	add.s64 	%rd9, %rd5, %rd8;
	ld.global.u32 	%r14, [%rd9];
	add.s32 	%r15, %r14, %r12;
	st.shared.u32 	[%r3], %r15;
$L__BB7_2:
	bar.sync 	0;
	setp.gt.u32 	%p2, %r1, 31;
	@%p2 bra 	$L__BB7_5;
	ld.volatile.shared.u32 	%r16, [%r3+8];
	ld.volatile.shared.u32 	%r17, [%r3];
	add.s32 	%r18, %r17, %r16;
	st.volatile.shared.u32 	[%r3], %r18;
	ld.volatile.shared.u32 	%r19, [%r3+4];
	ld.volatile.shared.u32 	%r20, [%r3];
	add.s32 	%r21, %r20, %r19;
	st.volatile.shared.u32 	[%r3], %r21;
	setp.ne.s32 	%p3, %r1, 0;
	@%p3 bra 	$L__BB7_5;
	ld.shared.u32 	%r22, [s_data];
	cvta.to.global.u64 	%rd10, %rd3;
	atom.global.add.u32 	%r23, [%rd10], %r22;
$L__BB7_5:
	ret;

}
	// .globl	_Z7reduce5ILj2EEvPiS0_m
.visible .entry _Z7reduce5ILj2EEvPiS0_m(
	.param .u64 .ptr .align 1 _Z7reduce5ILj2EEvPiS0_m_param_0,
	.param .u64 .ptr .align 1 _Z7reduce5ILj2EEvPiS0_m_param_1,
	.param .u64 _Z7reduce5ILj2EEvPiS0_m_param_2
)
{
	.reg .pred 	%p<4>;
	.reg .b32 	%r<21>;
	.reg .b64 	%rd<11>;

	ld.param.u64 	%rd2, [_Z7reduce5ILj2EEvPiS0_m_param_0];
	ld.param.u64 	%rd3, [_Z7reduce5ILj2EEvPiS0_m_param_1];
	ld.param.u64 	%rd4, [_Z7reduce5ILj2EEvPiS0_m_param_2];
	mov.u32 	%r1, %tid.x;
	mov.u32 	%r4, %ctaid.x;
	mov.u32 	%r2, %ntid.x;
	mul.lo.s32 	%r5, %r2, %r4;
	shl.b32 	%r6, %r5, 1;
	add.s32 	%r7, %r6, %r1;
	shl.b32 	%r8, %r1, 2;
	mov.u32 	%r9, s_data;
	add.s32 	%r3, %r9, %r8;
	mov.b32 	%r10, 0;
	st.shared.u32 	[%r3], %r10;
	cvt.u64.u32 	%rd1, %r7;
	setp.le.u64 	%p1, %rd4, %rd1;
	@%p1 bra 	$L__BB8_2;
	cvt.u32.u64 	%r11, %rd1;
	cvta.to.global.u64 	%rd5, %rd2;
	shl.b64 	%rd6, %rd1, 2;
	add.s64 	%rd7, %rd5, %rd6;
	ld.global.u32 	%r12, [%rd7];
	add.s32 	%r13, %r11, %r2;
	mul.wide.u32 	%rd8, %r13, 4;
	add.s64 	%rd9, %rd5, %rd8;
	ld.global.u32 	%r14, [%rd9];
	add.s32 	%r15, %r14, %r12;
	st.shared.u32 	[%r3], %r15;
$L__BB8_2:
	bar.sync 	0;
	setp.gt.u32 	%p2, %r1, 31;
	@%p2 bra 	$L__BB8_5;
	ld.volatile.shared.u32 	%r16, [%r3+4];
	ld.volatile.shared.u32 	%r17, [%r3];
	add.s32 	%r18, %r17, %r16;
	st.volatile.shared.u32 	[%r3], %r18;
	setp.ne.s32 	%p3, %r1, 0;
	@%p3 bra 	$L__BB8_5;
	ld.shared.u32 	%r19, [s_data];
	cvta.to.global.u64 	%rd10, %rd3;
	atom.global.add.u32 	%r20, [%rd10], %r19;
$L__BB8_5:
	ret;

}
	// .globl	_Z7reduce5ILj1EEvPiS0_m
.visible .entry _Z7reduce5ILj1EEvPiS0_m(
	.param .u64 .ptr .align 1 _Z7reduce5ILj1EEvPiS0_m_param_0,
	.param .u64 .ptr .align 1 _Z7reduce5ILj1EEvPiS0_m_param_1,
	.param .u64 _Z7reduce5ILj1EEvPiS0_m_param_2
)
{
	.reg .pred 	%p<3>;
	.reg .b32 	%r<18>;
	.reg .b64 	%rd<11>;

	ld.param.u64 	%rd2, [_Z7reduce5ILj1EEvPiS0_m_param_0];
	ld.param.u64 	%rd3, [_Z7reduce5ILj1EEvPiS0_m_param_1];
	ld.param.u64 	%rd4, [_Z7reduce5ILj1EEvPiS0_m_param_2];
	mov.u32 	%r1, %tid.x;
	mov.u32 	%r4, %ctaid.x;
	mov.u32 	%r2, %ntid.x;
	mul.lo.s32 	%r5, %r2, %r4;
	shl.b32 	%r6, %r5, 1;
	add.s32 	%r7, %r6, %r1;
	shl.b32 	%r8, %r1, 2;
	mov.u32 	%r9, s_data;
	add.s32 	%r3, %r9, %r8;
	mov.b32 	%r10, 0;
	st.shared.u32 	[%r3], %r10;
	cvt.u64.u32 	%rd1, %r7;
	setp.le.u64 	%p1, %rd4, %rd1;
	@%p1 bra 	$L__BB9_2;
	cvt.u32.u64 	%r11, %rd1;
	cvta.to.global.u64 	%rd5, %rd2;
	shl.b64 	%rd6, %rd1, 2;
	add.s64 	%rd7, %rd5, %rd6;
	ld.global.u32 	%r12, [%rd7];
	add.s32 	%r13, %r11, %r2;
	mul.wide.u32 	%rd8, %r13, 4;
	add.s64 	%rd9, %rd5, %rd8;
	ld.global.u32 	%r14, [%rd9];
	add.s32 	%r15, %r14, %r12;
	st.shared.u32 	[%r3], %r15;
$L__BB9_2:
	bar.sync 	0;
	setp.ne.s32 	%p2, %r1, 0;
	@%p2 bra 	$L__BB9_4;
	ld.shared.u32 	%r16, [s_data];
	cvta.to.global.u64 	%rd10, %rd3;
	atom.global.add.u32 	%r17, [%rd10], %r16;
$L__BB9_4:
	ret;

}


// ===== COMPILED SASS (sm_100) =====

	.target	sm_100

	.elftype	@"ET_EXEC"


//--------------------- .note.nv.tkinfo           --------------------------
	.section	.note.nv.tkinfo,"",@"SHT_NOTE"
	.sectionflags	@"SHF_NOTE_NV_TKINFO"
	.tkinfo
        /*0018*/ 	.word	0x00000002
        /*0030*/ 	.string	""
        /*0030*/ 	.string	"ptxas"
        /*0030*/ 	.string	"Cuda compilation tools, release 13.0, V13.0.88"
        /*0030*/ 	.string	"Build cuda_13.0.r13.0/compiler.36424714_0"
        /*0030*/ 	.string	"-arch sm_100 -m 64 "



//--------------------- .note.nv.cuinfo           --------------------------
	.section	.note.nv.cuinfo,"",@"SHT_NOTE"
	.sectionflags	@"SHF_NOTE_NV_CUINFO"
        /*0018*/ 	.short	0x0002
        /*001a*/ 	.short	0x0064
        /*001c*/ 	.short	0x0082
	.zero		2


//--------------------- .nv.info                  --------------------------
	.section	.nv.info,"",@"SHT_CUDA_INFO"
	.align	4


	//----- nvinfo : EIATTR_REGCOUNT
	.align		4
        /*0000*/ 	.byte	0x04, 0x2f
        /*0002*/ 	.short	(.L_1 - .L_0)
	.align		4
.L_0:
        /*0004*/ 	.word	index@(_Z7reduce5ILj512EEvPiS0_m)
        /*0008*/ 	.word	0x0000000c


	//----- nvinfo : EIATTR_FRAME_SIZE
	.align		4
.L_1:
        /*000c*/ 	.byte	0x04, 0x11
        /*000e*/ 	.short	(.L_3 - .L_2)
	.align		4
.L_2:
        /*0010*/ 	.word	index@(_Z7reduce5ILj512EEvPiS0_m)
        /*0014*/ 	.word	0x00000000


	//----- nvinfo : EIATTR_REGCOUNT
	.align		4
.L_3:
        /*0018*/ 	.byte	0x04, 0x2f
        /*001a*/ 	.short	(.L_5 - .L_4)
	.align		4
.L_4:
        /*001c*/ 	.word	index@(_Z7reduce5ILj256EEvPiS0_m)
        /*0020*/ 	.word	0x0000000c


	//----- nvinfo : EIATTR_FRAME_SIZE
	.align		4
.L_5:
        /*0024*/ 	.byte	0x04, 0x11
        /*0026*/ 	.short	(.L_7 - .L_6)
	.align		4
.L_6:
        /*0028*/ 	.word	index@(_Z7reduce5ILj256EEvPiS0_m)
        /*002c*/ 	.word	0x00000000


	//----- nvinfo : EIATTR_REGCOUNT
	.align		4
.L_7:
        /*0030*/ 	.byte	0x04, 0x2f
        /*0032*/ 	.short	(.L_9 - .L_8)
	.align		4
.L_8:
        /*0034*/ 	.word	index@(_Z7reduce5ILj128EEvPiS0_m)
        /*0038*/ 	.word	0x0000000c


	//----- nvinfo : EIATTR_FRAME_SIZE
	.align		4
.L_9:
        /*003c*/ 	.byte	0x04, 0x11
        /*003e*/ 	.short	(.L_11 - .L_10)
	.align		4
.L_10:
        /*0040*/ 	.word	index@(_Z7reduce5ILj128EEvPiS0_m)
        /*0044*/ 	.word	0x00000000


	//----- nvinfo : EIATTR_REGCOUNT
	.align		4
.L_11:
        /*0048*/ 	.byte	0x04, 0x2f
        /*004a*/ 	.short	(.L_13 - .L_12)
	.align		4
.L_12:
        /*004c*/ 	.word	index@(_Z7reduce5ILj64EEvPiS0_m)
        /*0050*/ 	.word	0x0000000c


	//----- nvinfo : EIATTR_FRAME_SIZE
	.align		4
.L_13:
        /*0054*/ 	.byte	0x04, 0x11
        /*0056*/ 	.short	(.L_15 - .L_14)
	.align		4
.L_14:
        /*0058*/ 	.word	index@(_Z7reduce5ILj64EEvPiS0_m)
        /*005c*/ 	.word	0x00000000


	//----- nvinfo : EIATTR_REGCOUNT
	.align		4
.L_15:
        /*0060*/ 	.byte	0x04, 0x2f
        /*0062*/ 	.short	(.L_17 - .L_16)
	.align		4
.L_16:
        /*0064*/ 	.word	index@(_Z7reduce5ILj32EEvPiS0_m)
        /*0068*/ 	.word	0x0000000c


	//----- nvinfo : EIATTR_FRAME_SIZE
	.align		4
.L_17:
        /*006c*/ 	.byte	0x04, 0x11
        /*006e*/ 	.short	(.L_19 - .L_18)
	.align		4
.L_18:
        /*0070*/ 	.word	index@(_Z7reduce5ILj32EEvPiS0_m)
        /*0074*/ 	.word	0x00000000


	//----- nvinfo : EIATTR_REGCOUNT
	.align		4
.L_19:
        /*0078*/ 	.byte	0x04, 0x2f
        /*007a*/ 	.short	(.L_21 - .L_20)
	.align		4
.L_20:
        /*007c*/ 	.word	index@(_Z7reduce5ILj16EEvPiS0_m)
        /*0080*/ 	.word	0x0000000e


	//----- nvinfo : EIATTR_FRAME_SIZE
	.align		4
.L_21:
        /*0084*/ 	.byte	0x04, 0x11
        /*0086*/ 	.short	(.L_23 - .L_22)
	.align		4
.L_22:
        /*0088*/ 	.word	index@(_Z7reduce5ILj16EEvPiS0_m)
        /*008c*/ 	.word	0x00000000


	//----- nvinfo : EIATTR_REGCOUNT
	.align		4
.L_23:
        /*0090*/ 	.byte	0x04, 0x2f
        /*0092*/ 	.short	(.L_25 - .L_24)
	.align		4
.L_24:
        /*0094*/ 	.word	index@(_Z7reduce5ILj8EEvPiS0_m)
        /*0098*/ 	.word	0x0000000c


	//----- nvinfo : EIATTR_FRAME_SIZE
	.align		4
.L_25:
        /*009c*/ 	.byte	0x04, 0x11
        /*009e*/ 	.short	(.L_27 - .L_26)
	.align		4
.L_26:
        /*00a0*/ 	.word	index@(_Z7reduce5ILj8EEvPiS0_m)
        /*00a4*/ 	.word	0x00000000


	//----- nvinfo : EIATTR_REGCOUNT
	.align		4
.L_27:
        /*00a8*/ 	.byte	0x04, 0x2f
        /*00aa*/ 	.short	(.L_29 - .L_28)
	.align		4
.L_28:
        /*00ac*/ 	.word	index@(_Z7reduce5ILj4EEvPiS0_m)
        /*00b0*/ 	.word	0x0000000c


	//----- nvinfo : EIATTR_FRAME_SIZE
	.align		4
.L_29:
        /*00b4*/ 	.byte	0x04, 0x11
        /*00b6*/ 	.short	(.L_31 - .L_30)
	.align		4
.L_30:
        /*00b8*/ 	.word	index@(_Z7reduce5ILj4EEvPiS0_m)
        /*00bc*/ 	.word	0x00000000


	//----- nvinfo : EIATTR_REGCOUNT
	.align		4
.L_31:
        /*00c0*/ 	.byte	0x04, 0x2f
        /*00c2*/ 	.short	(.L_33 - .L_32)
	.align		4
.L_32:
        /*00c4*/ 	.word	index@(_Z7reduce5ILj2EEvPiS0_m)
        /*00c8*/ 	.word	0x0000000c


	//----- nvinfo : EIATTR_FRAME_SIZE
	.align		4
.L_33:
        /*00cc*/ 	.byte	0x04, 0x11
        /*00ce*/ 	.short	(.L_35 - .L_34)
	.align		4
.L_34:
        /*00d0*/ 	.word	index@(_Z7reduce5ILj2EEvPiS0_m)
        /*00d4*/ 	.word	0x00000000


	//----- nvinfo : EIATTR_REGCOUNT
	.align		4
.L_35:
        /*00d8*/ 	.byte	0x04, 0x2f
        /*00da*/ 	.short	(.L_37 - .L_36)
	.align		4
.L_36:
        /*00dc*/ 	.word	index@(_Z7reduce5ILj1EEvPiS0_m)
        /*00e0*/ 	.word	0x0000000c


	//----- nvinfo : EIATTR_FRAME_SIZE
	.align		4
.L_37:
        /*00e4*/ 	.byte	0x04, 0x11
        /*00e6*/ 	.short	(.L_39 - .L_38)
	.align		4
.L_38:
        /*00e8*/ 	.word	index@(_Z7reduce5ILj1EEvPiS0_m)
        /*00ec*/ 	.word	0x00000000


	//----- nvinfo : EIATTR_MIN_STACK_SIZE
	.align		4
.L_39:
        /*00f0*/ 	.byte	0x04, 0x12
        /*00f2*/ 	.short	(.L_41 - .L_40)
	.align		4
.L_40:
        /*00f4*/ 	.word	index@(_Z7reduce5ILj1EEvPiS0_m)
        /*00f8*/ 	.word	0x00000000


	//----- nvinfo : EIATTR_MIN_STACK_SIZE
	.align		4
.L_41:
        /*00fc*/ 	.byte	0x04, 0x12
        /*00fe*/ 	.short	(.L_43 - .L_42)
	.align		4
.L_42:
        /*0100*/ 	.word	index@(_Z7reduce5ILj2EEvPiS0_m)
        /*0104*/ 	.word	0x00000000


	//----- nvinfo : EIATTR_MIN_STACK_SIZE
	.align		4
.L_43:
        /*0108*/ 	.byte	0x04, 0x12
        /*010a*/ 	.short	(.L_45 - .L_44)
	.align		4
.L_44:
        /*010c*/ 	.word	index@(_Z7reduce5ILj4EEvPiS0_m)
        /*0110*/ 	.word	0x00000000


	//----- nvinfo : EIATTR_MIN_STACK_SIZE
	.align		4
.L_45:
        /*0114*/ 	.byte	0x04, 0x12
        /*0116*/ 	.short	(.L_47 - .L_46)
	.align		4
.L_46:
        /*0118*/ 	.word	index@(_Z7reduce5ILj8EEvPiS0_m)
        /*011c*/ 	.word	0x00000000


	//----- nvinfo : EIATTR_MIN_STACK_SIZE
	.align		4
.L_47:
        /*0120*/ 	.byte	0x04, 0x12
        /*0122*/ 	.short	(.L_49 - .L_48)
	.align		4
.L_48:
        /*0124*/ 	.word	index@(_Z7reduce5ILj16EEvPiS0_m)
        /*0128*/ 	.word	0x00000000


	//----- nvinfo : EIATTR_MIN_STACK_SIZE
	.align		4
.L_49:
        /*012c*/ 	.byte	0x04, 0x12
        /*012e*/ 	.short	(.L_51 - .L_50)
	.align		4
.L_50:
        /*0130*/ 	.word	index@(_Z7reduce5ILj32EEvPiS0_m)
        /*0134*/ 	.word	0x00000000


	//----- nvinfo : EIATTR_MIN_STACK_SIZE
	.align		4
.L_51:
        /*0138*/ 	.byte	0x04, 0x12
        /*013a*/ 	.short	(.L_53 - .L_52)
	.align		4
.L_52:
        /*013c*/ 	.word	index@(_Z7reduce5ILj64EEvPiS0_m)
        /*0140*/ 	.word	0x00000000


	//----- nvinfo : EIATTR_MIN_STACK_SIZE
	.align		4
.L_53:
        /*0144*/ 	.byte	0x04, 0x12
        /*0146*/ 	.short	(.L_55 - .L_54)
	.align		4
.L_54:
        /*0148*/ 	.word	index@(_Z7reduce5ILj128EEvPiS0_m)
        /*014c*/ 	.word	0x00000000


	//----- nvinfo : EIATTR_MIN_STACK_SIZE
	.align		4
.L_55:
        /*0150*/ 	.byte	0x04, 0x12
        /*0152*/ 	.short	(.L_57 - .L_56)
	.align		4
.L_56:
        /*0154*/ 	.word	index@(_Z7reduce5ILj256EEvPiS0_m)
        /*0158*/ 	.word	0x00000000


	//----- nvinfo : EIATTR_MIN_STACK_SIZE
	.align		4
.L_57:
        /*015c*/ 	.byte	0x04, 0x12
        /*015e*/ 	.short	(.L_59 - .L_58)
	.align		4
.L_58:
        /*0160*/ 	.word	index@(_Z7reduce5ILj512EEvPiS0_m)
        /*0164*/ 	.word	0x00000000
.L_59:


//--------------------- .nv.compat                --------------------------
	.section	.nv.compat,"",@"SHT_CUDA_COMPAT_INFO"
	.align	4
        /*0000*/ 	.byte	0x02, 0x09, 0x00, 0x00, 0x02, 0x02, 0x01, 0x00, 0x02, 0x05, 0x05, 0x00, 0x03, 0x07, 0x01, 0x01
        /*0010*/ 	.byte	0x02, 0x03, 0x00, 0x00, 0x02, 0x06, 0x01, 0x00, 0x04, 0x0b, 0x08, 0x00, 0x09, 0x00, 0x00, 0x00
        /*0020*/ 	.byte	0x00, 0x00, 0x00, 0x00


//--------------------- .nv.info._Z7reduce5ILj1EEvPiS0_m --------------------------
	.section	.nv.info._Z7reduce5ILj1EEvPiS0_m,"",@"SHT_CUDA_INFO"
	.sectionflags	@""
	.align	4


	//----- nvinfo : EIATTR_CUDA_API_VERSION
	.align		4
        /*0000*/ 	.byte	0x04, 0x37
        /*0002*/ 	.short	(.L_61 - .L_60)
.L_60:
        /*0004*/ 	.word	0x00000082


	//----- nvinfo : EIATTR_KPARAM_INFO
	.align		4
.L_61:
        /*0008*/ 	.byte	0x04, 0x17
        /*000a*/ 	.short	(.L_63 - .L_62)
.L_62:
        /*000c*/ 	.word	0x00000000
        /*0010*/ 	.short	0x0002
        /*0012*/ 	.short	0x0010
        /*0014*/ 	.byte	0x00, 0xf0, 0x21, 0x00


	//----- nvinfo : EIATTR_KPARAM_INFO
	.align		4
.L_63:
        /*0018*/ 	.byte	0x04, 0x17
        /*001a*/ 	.short	(.L_65 - .L_64)
.L_64:
        /*001c*/ 	.word	0x00000000
        /*0020*/ 	.short	0x0001
        /*0022*/ 	.short	0x0008
        /*0024*/ 	.byte	0x00, 0xf5, 0x21, 0x00


	//----- nvinfo : EIATTR_KPARAM_INFO
	.align		4
.L_65:
        /*0028*/ 	.byte	0x04, 0x17
        /*002a*/ 	.short	(.L_67 - .L_66)
.L_66:
        /*002c*/ 	.word	0x00000000
        /*0030*/ 	.short	0x0000
        /*0032*/ 	.short	0x0000
        /*0034*/ 	.byte	0x00, 0xf5, 0x21, 0x00


	//----- nvinfo : EIATTR_SPARSE_MMA_MASK
	.align		4
.L_67:
        /*0038*/ 	.byte	0x03, 0x50
        /*003a*/ 	.short	0x0000


	//----- nvinfo : EIATTR_MAXREG_COUNT
	.align		4
        /*003c*/ 	.byte	0x03, 0x1b
        /*003e*/ 	.short	0x00ff


	//----- nvinfo : EIATTR_NUM_BARRIERS
	.align		4
        /*0040*/ 	.byte	0x02, 0x4c
        /*0042*/ 	.byte	0x01
	.zero		1


	//----- nvinfo : EIATTR_MERCURY_ISA_VERSION
	.align		4
        /*0044*/ 	.byte	0x03, 0x5f
        /*0046*/ 	.short	0x0101


	//----- nvinfo : EIATTR_VRC_CTA_INIT_COUNT
	.align		4
        /*0048*/ 	.byte	0x02, 0x4a
	.zero		1
	.zero		1


	//----- nvinfo : EIATTR_EXIT_INSTR_OFFSETS
	.align		4
        /*004c*/ 	.byte	0x04, 0x1c
        /*004e*/ 	.short	(.L_69 - .L_68)


	//   ....[0]....
.L_68:
        /*0050*/ 	.word	0x000001b0


	//   ....[1]....
        /*0054*/ 	.word	0x000001f0


	//----- nvinfo : EIATTR_CBANK_PARAM_SIZE
	.align		4
.L_69:
        /*0058*/ 	.byte	0x03, 0x19
        /*005a*/ 	.short	0x0018


	//----- nvinfo : EIATTR_PARAM_CBANK
	.align		4
        /*005c*/ 	.byte	0x04, 0x0a
        /*005e*/ 	.short	(.L_71 - .L_70)
	.align		4
.L_70:
        /*0060*/ 	.word	index@(.nv.constant0._Z7reduce5ILj1EEvPiS0_m)
        /*0064*/ 	.short	0x0380
        /*0066*/ 	.short	0x0018


	//----- nvinfo : EIATTR_SW_WAR
	.align		4
.L_71:
        /*0068*/ 	.byte	0x04, 0x36
        /*006a*/ 	.short	(.L_73 - .L_72)
.L_72:
        /*006c*/ 	.word	0x00000008
.L_73:


//--------------------- .nv.info._Z7reduce5ILj2EEvPiS0_m --------------------------
	.section	.nv.info._Z7reduce5ILj2EEvPiS0_m,"",@"SHT_CUDA_INFO"
	.sectionflags	@""
	.align	4


	//----- nvinfo : EIATTR_CUDA_API_VERSION
	.align		4
        /*0000*/ 	.byte	0x04, 0x37
        /*0002*/ 	.short	(.L_75 - .L_74)
.L_74:
        /*0004*/ 	.word	0x00000082


	//----- nvinfo : EIATTR_KPARAM_INFO
	.align		4
.L_75:
        /*0008*/ 	.byte	0x04, 0x17
        /*000a*/ 	.short	(.L_77 - .L_76)
.L_76:
        /*000c*/ 	.word	0x00000000
        /*0010*/ 	.short	0x0002
        /*0012*/ 	.short	0x0010
        /*0014*/ 	.byte	0x00, 0xf0, 0x21, 0x00


	//----- nvinfo : EIATTR_KPARAM_INFO
	.align		4
.L_77:
        /*0018*/ 	.byte	0x04, 0x17
        /*001a*/ 	.short	(.L_79 - .L_78)
.L_78:
        /*001c*/ 	.word	0x00000000
        /*0020*/ 	.short	0x0001
        /*0022*/ 	.short	0x0008
        /*0024*/ 	.byte	0x00, 0xf5, 0x21, 0x00


	//----- nvinfo : EIATTR_KPARAM_INFO
	.align		4
.L_79:
        /*0028*/ 	.byte	0x04, 0x17
        /*002a*/ 	.short	(.L_81 - .L_80)
.L_80:
        /*002c*/ 	.word	0x00000000
        /*0030*/ 	.short	0x0000
        /*0032*/ 	.short	0x0000
        /*0034*/ 	.byte	0x00, 0xf5, 0x21, 0x00


	//----- nvinfo : EIATTR_SPARSE_MMA_MASK
	.align		4
.L_81:
        /*0038*/ 	.byte	0x03, 0x50
        /*003a*/ 	.short	0x0000


	//----- nvinfo : EIATTR_MAXREG_COUNT
	.align		4
        /*003c*/ 	.byte	0x03, 0x1b
        /*003e*/ 	.short	0x00ff


	//----- nvinfo : EIATTR_NUM_BARRIERS
	.align		4
        /*0040*/ 	.byte	0x02, 0x4c
        /*0042*/ 	.byte	0x01
	.zero		1


	//----- nvinfo : EIATTR_MERCURY_ISA_VERSION
	.align		4
        /*0044*/ 	.byte	0x03, 0x5f
        /*0046*/ 	.short	0x0101


	//----- nvinfo : EIATTR_VRC_CTA_INIT_COUNT
	.align		4
        /*0048*/ 	.byte	0x02, 0x4a
	.zero		1
	.zero		1


	//----- nvinfo : EIATTR_EXIT_INSTR_OFFSETS
	.align		4
        /*004c*/ 	.byte	0x04, 0x1c
        /*004e*/ 	.short	(.L_83 - .L_82)


	//   ....[0]....
.L_82:
        /*0050*/ 	.word	0x000001b0


	//   ....[1]....
        /*0054*/ 	.word	0x00000210


	//   ....[2]....
        /*0058*/ 	.word	0x00000250


	//----- nvinfo : EIATTR_CBANK_PARAM_SIZE
	.align		4
.L_83:
        /*005c*/ 	.byte	0x03, 0x19
        /*005e*/ 	.short	0x0018


	//----- nvinfo : EIATTR_PARAM_CBANK
	.align		4
        /*0060*/ 	.byte	0x04, 0x0a
        /*0062*/ 	.short	(.L_85 - .L_84)
	.align		4
.L_84:
        /*0064*/ 	.word	index@(.nv.constant0._Z7reduce5ILj2EEvPiS0_m)
        /*0068*/ 	.short	0x0380
        /*006a*/ 	.short	0x0018


	//----- nvinfo : EIATTR_SW_WAR
	.align		4
.L_85:
        /*006c*/ 	.byte	0x04, 0x36
        /*006e*/ 	.short	(.L_87 - .L_86)
.L_86:
        /*0070*/ 	.word	0x00000008
.L_87:


//--------------------- .nv.info._Z7reduce5ILj4EEvPiS0_m --------------------------
	.section	.nv.info._Z7reduce5ILj4EEvPiS0_m,"",@"SHT_CUDA_INFO"
	.sectionflags	@""
	.align	4


	//----- nvinfo : EIATTR_CUDA_API_VERSION
	.align		4
        /*0000*/ 	.byte	0x04, 0x37
        /*0002*/ 	.short	(.L_89 - .L_88)
.L_88:
        /*0004*/ 	.word	0x00000082


	//----- nvinfo : EIATTR_KPARAM_INFO
	.align		4
.L_89:
        /*0008*/ 	.byte	0x04, 0x17
        /*000a*/ 	.short	(.L_91 - .L_90)
.L_90:
        /*000c*/ 	.word	0x00000000
        /*0010*/ 	.short	0x0002
        /*0012*/ 	.short	0x0010
        /*0014*/ 	.byte	0x00, 0xf0, 0x21, 0x00


	//----- nvinfo : EIATTR_KPARAM_INFO
	.align		4
.L_91:
        /*0018*/ 	.byte	0x04, 0x17
        /*001a*/ 	.short	(.L_93 - .L_92)
.L_92:
        /*001c*/ 	.word	0x00000000
        /*0020*/ 	.short	0x0001
        /*0022*/ 	.short	0x0008
        /*0024*/ 	.byte	0x00, 0xf5, 0x21, 0x00


	//----- nvinfo : EIATTR_KPARAM_INFO
	.align		4
.L_93:
        /*0028*/ 	.byte	0x04, 0x17
        /*002a*/ 	.short	(.L_95 - .L_94)
.L_94:
        /*002c*/ 	.word	0x00000000
        /*0030*/ 	.short	0x0000
        /*0032*/ 	.short	0x0000
        /*0034*/ 	.byte	0x00, 0xf5, 0x21, 0x00


	//----- nvinfo : EIATTR_SPARSE_MMA_MASK
	.align		4
.L_95:
        /*0038*/ 	.byte	0x03, 0x50
        /*003a*/ 	.short	0x0000


	//----- nvinfo : EIATTR_MAXREG_COUNT
	.align		4
        /*003c*/ 	.byte	0x03, 0x1b
        /*003e*/ 	.short	0x00ff


	//----- nvinfo : EIATTR_NUM_BARRIERS
	.align		4
        /*0040*/ 	.byte	0x02, 0x4c
        /*0042*/ 	.byte	0x01
	.zero		1


	//----- nvinfo : EIATTR_MERCURY_ISA_VERSION
	.align		4
        /*0044*/ 	.byte	0x03, 0x5f
        /*0046*/ 	.short	0x0101


	//----- nvinfo : EIATTR_VRC_CTA_INIT_COUNT
	.align		4
        /*0048*/ 	.byte	0x02, 0x4a
	.zero		1
	.zero		1


	//----- nvinfo : EIATTR_EXIT_INSTR_OFFSETS
	.align		4
        /*004c*/ 	.byte	0x04, 0x1c
        /*004e*/ 	.short	(.L_97 - .L_96)


	//   ....[0]....
.L_96:
        /*0050*/ 	.word	0x000001b0


	//   ....[1]....
        /*0054*/ 	.word	0x00000250


	//   ....[2]....
        /*0058*/ 	.word	0x00000290


	//----- nvinfo : EIATTR_CBANK_PARAM_SIZE
	.align		4
.L_97:
        /*005c*/ 	.byte	0x03, 0x19
        /*005e*/ 	.short	0x0018


	//----- nvinfo : EIATTR_PARAM_CBANK
	.align		4
        /*0060*/ 	.byte	0x04, 0x0a
        /*0062*/ 	.short	(.L_99 - .L_98)
	.align		4
.L_98:
        /*0064*/ 	.word	index@(.nv.constant0._Z7reduce5ILj4EEvPiS0_m)
        /*0068*/ 	.short	0x0380
        /*006a*/ 	.short	0x0018


	//----- nvinfo : EIATTR_SW_WAR
	.align		4
.L_99:
        /*006c*/ 	.byte	0x04, 0x36
        /*006e*/ 	.short	(.L_101 - .L_100)
.L_100:
        /*0070*/ 	.word	0x00000008
.L_101:


//--------------------- .nv.info._Z7reduce5ILj8EEvPiS0_m --------------------------
	.section	.nv.info._Z7reduce5ILj8EEvPiS0_m,"",@"SHT_CUDA_INFO"
	.sectionflags	@""
	.align	4


	//----- nvinfo : EIATTR_CUDA_API_VERSION
	.align		4
        /*0000*/ 	.byte	0x04, 0x37
        /*0002*/ 	.short	(.L_103 - .L_102)
.L_102:
        /*0004*/ 	.word	0x00000082


	//----- nvinfo : EIATTR_KPARAM_INFO
	.align		4
.L_103:
        /*0008*/ 	.byte	0x04, 0x17
        /*000a*/ 	.short	(.L_105 - .L_104)
.L_104:
        /*000c*/ 	.word	0x00000000
        /*0010*/ 	.short	0x0002
        /*0012*/ 	.short	0x0010
        /*0014*/ 	.byte	0x00, 0xf0, 0x21, 0x00


	//----- nvinfo : EIATTR_KPARAM_INFO
	.align		4
.L_105:
        /*0018*/ 	.byte	0x04, 0x17
        /*001a*/ 	.short	(.L_107 - .L_106)
.L_106:
        /*001c*/ 	.word	0x00000000
        /*0020*/ 	.short	0x0001
        /*0022*/ 	.short	0x0008
        /*0024*/ 	.byte	0x00, 0xf5, 0x21, 0x00


	//----- nvinfo : EIATTR_KPARAM_INFO
	.align		4
.L_107:
        /*0028*/ 	.byte	0x04, 0x17
        /*002a*/ 	.short	(.L_109 - .L_108)
.L_108:
        /*002c*/ 	.word	0x00000000
        /*0030*/ 	.short	0x0000
        /*0032*/ 	.short	0x0000
        /*0034*/ 	.byte	0x00, 0xf5, 0x21, 0x00


	//----- nvinfo : EIATTR_SPARSE_MMA_MASK
	.align		4
.L_109:
        /*0038*/ 	.byte	0x03, 0x50
        /*003a*/ 	.short	0x0000


	//----- nvinfo : EIATTR_MAXREG_COUNT
	.align		4
        /*003c*/ 	.byte	0x03, 0x1b
        /*003e*/ 	.short	0x00ff


	//----- nvinfo : EIATTR_NUM_BARRIERS
	.align		4
        /*0040*/ 	.byte	0x02, 0x4c
        /*0042*/ 	.byte	0x01
	.zero		1


	//----- nvinfo : EIATTR_MERCURY_ISA_VERSION
	.align		4
        /*0044*/ 	.byte	0x03, 0x5f
        /*0046*/ 	.short	0x0101


	//----- nvinfo : EIATTR_VRC_CTA_INIT_COUNT
	.align		4
        /*0048*/ 	.byte	0x02, 0x4a
	.zero		1
	.zero		1


	//----- nvinfo : EIATTR_EXIT_INSTR_OFFSETS
	.align		4
        /*004c*/ 	.byte	0x04, 0x1c
        /*004e*/ 	.short	(.L_111 - .L_110)


	//   ....[0]....
.L_110:
        /*0050*/ 	.word	0x000001b0


	//   ....[1]....
        /*0054*/ 	.word	0x00000290


	//   ....[2]....
        /*0058*/ 	.word	0x000002d0


	//----- nvinfo : EIATTR_CBANK_PARAM_SIZE
	.align		4
.L_111:
        /*005c*/ 	.byte	0x03, 0x19
        /*005e*/ 	.short	0x0018


	//----- nvinfo : EIATTR_PARAM_CBANK
	.align		4
        /*0060*/ 	.byte	0x04, 0x0a
        /*0062*/ 	.short	(.L_113 - .L_112)
	.align		4
.L_112:
        /*0064*/ 	.word	index@(.nv.constant0._Z7reduce5ILj8EEvPiS0_m)
        /*0068*/ 	.short	0x0380
        /*006a*/ 	.short	0x0018


	//----- nvinfo : EIATTR_SW_WAR
	.align		4
.L_113:
        /*006c*/ 	.byte	0x04, 0x36
        /*006e*/ 	.short	(.L_115 - .L_114)
.L_114:
        /*0070*/ 	.word	0x00000008
.L_115:


//--------------------- .nv.info._Z7reduce5ILj16EEvPiS0_m --------------------------
	.section	.nv.info._Z7reduce5ILj16EEvPiS0_m,"",@"SHT_CUDA_INFO"
	.sectionflags	@""
	.align	4


	//----- nvinfo : EIATTR_CUDA_API_VERSION
	.align		4
        /*0000*/ 	.byte	0x04, 0x37
        /*0002*/ 	.short	(.L_117 - .L_116)
.L_116:
        /*0004*/ 	.word	0x00000082


	//----- nvinfo : EIATTR_KPARAM_INFO
	.align		4
.L_117:
        /*0008*/ 	.byte	0x04, 0x17
        /*000a*/ 	.short	(.L_119 - .L_118)
.L_118:
        /*000c*/ 	.word	0x00000000
        /*0010*/ 	.short	0x0002
        /*0012*/ 	.short	0x0010
        /*0014*/ 	.byte	0x00, 0xf0, 0x21, 0x00


	//----- nvinfo : EIATTR_KPARAM_INFO
	.align		4
.L_119:
        /*0018*/ 	.byte	0x04, 0x17
        /*001a*/ 	.short	(.L_121 - .L_120)
.L_120:
        /*001c*/ 	.word	0x00000000
        /*0020*/ 	.short	0x0001
        /*0022*/ 	.short	0x0008
        /*0024*/ 	.byte	0x00, 0xf5, 0x21, 0x00


	//----- nvinfo : EIATTR_KPARAM_INFO
	.align		4
.L_121:
        /*0028*/ 	.byte	0x04, 0x17
        /*002a*/ 	.short	(.L_123 - .L_122)
.L_122:
        /*002c*/ 	.word	0x00000000
        /*0030*/ 	.short	0x0000
        /*0032*/ 	.short	0x0000
        /*0034*/ 	.byte	0x00, 0xf5, 0x21, 0x00


	//----- nvinfo : EIATTR_SPARSE_MMA_MASK
	.align		4
.L_123:
        /*0038*/ 	.byte	0x03, 0x50
        /*003a*/ 	.short	0x0000


	//----- nvinfo : EIATTR_MAXREG_COUNT
	.align		4
        /*003c*/ 	.byte	0x03, 0x1b
        /*003e*/ 	.short	0x00ff


	//----- nvinfo : EIATTR_NUM_BARRIERS
	.align		4
        /*0040*/ 	.byte	0x02, 0x4c
        /*0042*/ 	.byte	0x01
	.zero		1


	//----- nvinfo : EIATTR_MERCURY_ISA_VERSION
	.align		4
        /*0044*/ 	.byte	0x03, 0x5f
        /*0046*/ 	.short	0x0101


	//----- nvinfo : EIATTR_VRC_CTA_INIT_COUNT
	.align		4
        /*0048*/ 	.byte	0x02, 0x4a
	.zero		1
	.zero		1


	//----- nvinfo : EIATTR_EXIT_INSTR_OFFSETS
	.align		4
        /*004c*/ 	.byte	0x04, 0x1c
        /*004e*/ 	.short	(.L_125 - .L_124)


	//   ....[0]....
.L_124:
        /*0050*/ 	.word	0x000001b0


	//   ....[1]....
        /*0054*/ 	.word	0x000002d0


	//   ....[2]....
        /*0058*/ 	.word	0x00000310


	//----- nvinfo : EIATTR_CBANK_PARAM_SIZE
	.align		4
.L_125:
        /*005c*/ 	.byte	0x03, 0x19
        /*005e*/ 	.short	0x0018


	//----- nvinfo : EIATTR_PARAM_CBANK
	.align		4
        /*0060*/ 	.byte	0x04, 0x0a
        /*0062*/ 	.short	(.L_127 - .L_126)
	.align		4
.L_126:
        /*0064*/ 	.word	index@(.nv.constant0._Z7reduce5ILj16EEvPiS0_m)
        /*0068*/ 	.short	0x0380
        /*006a*/ 	.short	0x0018


	//----- nvinfo : EIATTR_SW_WAR
	.align		4
.L_127:
        /*006c*/ 	.byte	0x04, 0x36
        /*006e*/ 	.short	(.L_129 - .L_128)
.L_128:
        /*0070*/ 	.word	0x00000008
.L_129:


//--------------------- .nv.info._Z7reduce5ILj32EEvPiS0_m --------------------------
	.section	.nv.info._Z7reduce5ILj32EEvPiS0_m,"",@"SHT_CUDA_INFO"
	.sectionflags	@""
	.align	4


	//----- nvinfo : EIATTR_CUDA_API_VERSION
	.align		4
        /*0000*/ 	.byte	0x04, 0x37
        /*0002*/ 	.short	(.L_131 - .L_130)
.L_130:
        /*0004*/ 	.word	0x00000082


	//----- nvinfo : EIATTR_KPARAM_INFO
	.align		4
.L_131:
        /*0008*/ 	.byte	0x04, 0x17
        /*000a*/ 	.short	(.L_133 - .L_132)
.L_132:
        /*000c*/ 	.word	0x00000000
        /*0010*/ 	.short	0x0002
        /*0012*/ 	.short	0x0010
        /*0014*/ 	.byte	0x00, 0xf0, 0x21, 0x00


	//----- nvinfo : EIATTR_KPARAM_INFO
	.align		4
.L_133:
        /*0018*/ 	.byte	0x04, 0x17
        /*001a*/ 	.short	(.L_135 - .L_134)
.L_134:
        /*001c*/ 	.word	0x00000000
        /*0020*/ 	.short	0x0001
        /*0022*/ 	.short	0x0008
        /*0024*/ 	.byte	0x00, 0xf5, 0x21, 0x00


	//----- nvinfo : EIATTR_KPARAM_INFO
	.align		4
.L_135:
        /*0028*/ 	.byte	0x04, 0x17
        /*002a*/ 	.short	(.L_137 - .L_136)
.L_136:
        /*002c*/ 	.word	0x00000000
        /*0030*/ 	.short	0x0000
        /*0032*/ 	.short	0x0000
        /*0034*/ 	.byte	0x00, 0xf5, 0x21, 0x00


	//----- nvinfo : EIATTR_SPARSE_MMA_MASK
	.align		4
.L_137:
        /*0038*/ 	.byte	0x03, 0x50
        /*003a*/ 	.short	0x0000


	//----- nvinfo : EIATTR_MAXREG_COUNT
	.align		4
        /*003c*/ 	.byte	0x03, 0x1b
        /*003e*/ 	.short	0x00ff


	//----- nvinfo : EIATTR_NUM_BARRIERS
	.align		4
        /*0040*/ 	.byte	0x02, 0x4c
        /*0042*/ 	.byte	0x01
	.zero		1


	//----- nvinfo : EIATTR_MERCURY_ISA_VERSION
	.align		4
        /*0044*/ 	.byte	0x03, 0x5f
        /*0046*/ 	.short	0x0101


	//----- nvinfo : EIATTR_VRC_CTA_INIT_COUNT
	.align		4
        /*0048*/ 	.byte	0x02, 0x4a
	.zero		1
	.zero		1


	//----- nvinfo : EIATTR_EXIT_INSTR_OFFSETS
	.align		4
        /*004c*/ 	.byte	0x04, 0x1c
        /*004e*/ 	.short	(.L_139 - .L_138)


	//   ....[0]....
.L_138:
        /*0050*/ 	.word	0x000001b0


	//   ....[1]....
        /*0054*/ 	.word	0x00000310


	//   ....[2]....
        /*0058*/ 	.word	0x00000350


	//----- nvinfo : EIATTR_CBANK_PARAM_SIZE
	.align		4
.L_139:
        /*005c*/ 	.byte	0x03, 0x19
        /*005e*/ 	.short	0x0018


	//----- nvinfo : EIATTR_PARAM_CBANK
	.align		4
        /*0060*/ 	.byte	0x04, 0x0a
        /*0062*/ 	.short	(.L_141 - .L_140)
	.align		4
.L_140:
        /*0064*/ 	.word	index@(.nv.constant0._Z7reduce5ILj32EEvPiS0_m)
        /*0068*/ 	.short	0x0380
        /*006a*/ 	.short	0x0018


	//----- nvinfo : EIATTR_SW_WAR
	.align		4
.L_141:
        /*006c*/ 	.byte	0x04, 0x36
        /*006e*/ 	.short	(.L_143 - .L_142)
.L_142:
        /*0070*/ 	.word	0x00000008
.L_143:


//--------------------- .nv.info._Z7reduce5ILj64EEvPiS0_m --------------------------
	.section	.nv.info._Z7reduce5ILj64EEvPiS0_m,"",@"SHT_CUDA_INFO"
	.sectionflags	@""
	.align	4


	//----- nvinfo : EIATTR_CUDA_API_VERSION
	.align		4
        /*0000*/ 	.byte	0x04, 0x37
        /*0002*/ 	.short	(.L_145 - .L_144)
.L_144:
        /*0004*/ 	.word	0x00000082


	//----- nvinfo : EIATTR_KPARAM_INFO
	.align		4
.L_145:
        /*0008*/ 	.byte	0x04, 0x17
        /*000a*/ 	.short	(.L_147 - .L_146)
.L_146:
        /*000c*/ 	.word	0x00000000
        /*0010*/ 	.short	0x0002
        /*0012*/ 	.short	0x0010
        /*0014*/ 	.byte	0x00, 0xf0, 0x21, 0x00


	//----- nvinfo : EIATTR_KPARAM_INFO
	.align		4
.L_147:
        /*0018*/ 	.byte	0x04, 0x17
        /*001a*/ 	.short	(.L_149 - .L_148)
.L_148:
        /*001c*/ 	.word	0x00000000
        /*0020*/ 	.short	0x0001
        /*0022*/ 	.short	0x0008
        /*0024*/ 	.byte	0x00, 0xf5, 0x21, 0x00


	//----- nvinfo : EIATTR_KPARAM_INFO
	.align		4
.L_149:
        /*0028*/ 	.byte	0x04, 0x17
        /*002a*/ 	.short	(.L_151 - .L_150)
.L_150:
        /*002c*/ 	.word	0x00000000
        /*0030*/ 	.short	0x0000
        /*0032*/ 	.short	0x0000
        /*0034*/ 	.byte	0x00, 0xf5, 0x21, 0x00


	//----- nvinfo : EIATTR_SPARSE_MMA_MASK
	.align		4
.L_151:
        /*0038*/ 	.byte	0x03, 0x50
        /*003a*/ 	.short	0x0000


	//----- nvinfo : EIATTR_MAXREG_COUNT
	.align		4
        /*003c*/ 	.byte	0x03, 0x1b
        /*003e*/ 	.short	0x00ff


	//----- nvinfo : EIATTR_NUM_BARRIERS
	.align		4
        /*0040*/ 	.byte	0x02, 0x4c
        /*0042*/ 	.byte	0x01
	.zero		1


	//----- nvinfo : EIATTR_MERCURY_ISA_VERSION
	.align		4
        /*0044*/ 	.byte	0x03, 0x5f
        /*0046*/ 	.short	0x0101


	//----- nvinfo : EIATTR_VRC_CTA_INIT_COUNT
	.align		4
        /*0048*/ 	.byte	0x02, 0x4a
	.zero		1
	.zero		1


	//----- nvinfo : EIATTR_EXIT_INSTR_OFFSETS
	.align		4
        /*004c*/ 	.byte	0x04, 0x1c
        /*004e*/ 	.short	(.L_153 - .L_152)


	//   ....[0]....
.L_152:
        /*0050*/ 	.word	0x000001b0


	//   ....[1]....
        /*0054*/ 	.word	0x00000350


	//   ....[2]....
        /*0058*/ 	.word	0x00000390


	//----- nvinfo : EIATTR_CBANK_PARAM_SIZE
	.align		4
.L_153:
        /*005c*/ 	.byte	0x03, 0x19
        /*005e*/ 	.short	0x0018


	//----- nvinfo : EIATTR_PARAM_CBANK
	.align		4
        /*0060*/ 	.byte	0x04, 0x0a
        /*0062*/ 	.short	(.L_155 - .L_154)
	.align		4
.L_154:
        /*0064*/ 	.word	index@(.nv.constant0._Z7reduce5ILj64EEvPiS0_m)
        /*0068*/ 	.short	0x0380
        /*006a*/ 	.short	0x0018


	//----- nvinfo : EIATTR_SW_WAR
	.align		4
.L_155:
        /*006c*/ 	.byte	0x04, 0x36
        /*006e*/ 	.short	(.L_157 - .L_156)
.L_156:
        /*0070*/ 	.word	0x00000008
.L_157:


//--------------------- .nv.info._Z7reduce5ILj128EEvPiS0_m --------------------------
	.section	.nv.info._Z7reduce5ILj128EEvPiS0_m,"",@"SHT_CUDA_INFO"
	.sectionflags	@""
	.align	4


	//----- nvinfo : EIATTR_CUDA_API_VERSION
	.align		4
        /*0000*/ 	.byte	0x04, 0x37
        /*0002*/ 	.short	(.L_159 - .L_158)
.L_158:
        /*0004*/ 	.word	0x00000082


	//----- nvinfo : EIATTR_KPARAM_INFO
	.align		4
.L_159:
        /*0008*/ 	.byte	0x04, 0x17
        /*000a*/ 	.short	(.L_161 - .L_160)
.L_160:
        /*000c*/ 	.word	0x00000000
        /*0010*/ 	.short	0x0002
        /*0012*/ 	.short	0x0010
        /*0014*/ 	.byte	0x00, 0xf0, 0x21, 0x00


	//----- nvinfo : EIATTR_KPARAM_INFO
	.align		4
.L_161:
        /*0018*/ 	.byte	0x04, 0x17
        /*001a*/ 	.short	(.L_163 - .L_162)
.L_162:
        /*001c*/ 	.word	0x00000000
        /*0020*/ 	.short	0x0001
        /*0022*/ 	.short	0x0008
        /*0024*/ 	.byte	0x00, 0xf5, 0x21, 0x00


	//----- nvinfo : EIATTR_KPARAM_INFO
	.align		4
.L_163:
        /*0028*/ 	.byte	0x04, 0x17
        /*002a*/ 	.short	(.L_165 - .L_164)
.L_164:
        /*002c*/ 	.word	0x00000000
        /*0030*/ 	.short	0x0000
        /*0032*/ 	.short	0x0000
        /*0034*/ 	.byte	0x00, 0xf5, 0x21, 0x00


	//----- nvinfo : EIATTR_SPARSE_MMA_MASK
	.align		4
.L_165:
        /*0038*/ 	.byte	0x03, 0x50
        /*003a*/ 	.short	0x0000


	//----- nvinfo : EIATTR_MAXREG_COUNT
	.align		4
        /*003c*/ 	.byte	0x03, 0x1b
        /*003e*/ 	.short	0x00ff


	//----- nvinfo : EIATTR_NUM_BARRIERS
	.align		4
        /*0040*/ 	.byte	0x02, 0x4c
        /*0042*/ 	.byte	0x01
	.zero		1


	//----- nvinfo : EIATTR_MERCURY_ISA_VERSION
	.align		4
        /*0044*/ 	.byte	0x03, 0x5f
        /*0046*/ 	.short	0x0101


	//----- nvinfo : EIATTR_VRC_CTA_INIT_COUNT
	.align		4
        /*0048*/ 	.byte	0x02, 0x4a
	.zero		1
	.zero		1


	//----- nvinfo : EIATTR_EXIT_INSTR_OFFSETS
	.align		4
        /*004c*/ 	.byte	0x04, 0x1c
        /*004e*/ 	.short	(.L_167 - .L_166)


	//   ....[0]....
.L_166:
        /*0050*/ 	.word	0x00000210


	//   ....[1]....
        /*0054*/ 	.word	0x000003b0


	//   ....[2]....
        /*0058*/ 	.word	0x000003f0


	//----- nvinfo : EIATTR_CBANK_PARAM_SIZE
	.align		4
.L_167:
        /*005c*/ 	.byte	0x03, 0x19
        /*005e*/ 	.short	0x0018


	//----- nvinfo : EIATTR_PARAM_CBANK
	.align		4
        /*0060*/ 	.byte	0x04, 0x0a
        /*0062*/ 	.short	(.L_169 - .L_168)
	.align		4
.L_168:
        /*0064*/ 	.word	index@(.nv.constant0._Z7reduce5ILj128EEvPiS0_m)
        /*0068*/ 	.short	0x0380
        /*006a*/ 	.short	0x0018


	//----- nvinfo : EIATTR_SW_WAR
	.align		4
.L_169:
        /*006c*/ 	.byte	0x04, 0x36
        /*006e*/ 	.short	(.L_171 - .L_170)
.L_170:
        /*0070*/ 	.word	0x00000008
.L_171:


//--------------------- .nv.info._Z7reduce5ILj256EEvPiS0_m --------------------------
	.section	.nv.info._Z7reduce5ILj256EEvPiS0_m,"",@"SHT_CUDA_INFO"
	.sectionflags	@""
	.align	4


	//----- nvinfo : EIATTR_CUDA_API_VERSION
	.align		4
        /*0000*/ 	.byte	0x04, 0x37
        /*0002*/ 	.short	(.L_173 - .L_172)
.L_172:
        /*0004*/ 	.word	0x00000082


	//----- nvinfo : EIATTR_KPARAM_INFO
	.align		4
.L_173:
        /*0008*/ 	.byte	0x04, 0x17
        /*000a*/ 	.short	(.L_175 - .L_174)
.L_174:
        /*000c*/ 	.word	0x00000000
        /*0010*/ 	.short	0x0002
        /*0012*/ 	.short	0x0010
        /*0014*/ 	.byte	0x00, 0xf0, 0x21, 0x00


	//----- nvinfo : EIATTR_KPARAM_INFO
	.align		4
.L_175:
        /*0018*/ 	.byte	0x04, 0x17
        /*001a*/ 	.short	(.L_177 - .L_176)
.L_176:
        /*001c*/ 	.word	0x00000000
        /*0020*/ 	.short	0x0001
        /*0022*/ 	.short	0x0008
        /*0024*/ 	.byte	0x00, 0xf5, 0x21, 0x00


	//----- nvinfo : EIATTR_KPARAM_INFO
	.align		4
.L_177:
        /*0028*/ 	.byte	0x04, 0x17
        /*002a*/ 	.short	(.L_179 - .L_178)
.L_178:
        /*002c*/ 	.word	0x00000000
        /*0030*/ 	.short	0x0000
        /*0032*/ 	.short	0x0000
        /*0034*/ 	.byte	0x00, 0xf5, 0x21, 0x00


	//----- nvinfo : EIATTR_SPARSE_MMA_MASK
	.align		4
.L_179:
        /*0038*/ 	.byte	0x03, 0x50
        /*003a*/ 	.short	0x0000


	//----- nvinfo : EIATTR_MAXREG_COUNT
	.align		4
        /*003c*/ 	.byte	0x03, 0x1b
        /*003e*/ 	.short	0x00ff


	//----- nvinfo : EIATTR_NUM_BARRIERS
	.align		4
        /*0040*/ 	.byte	0x02, 0x4c
        /*0042*/ 	.byte	0x01
	.zero		1


	//----- nvinfo : EIATTR_MERCURY_ISA_VERSION
	.align		4
        /*0044*/ 	.byte	0x03, 0x5f
        /*0046*/ 	.short	0x0101


	//----- nvinfo : EIATTR_VRC_CTA_INIT_COUNT
	.align		4
        /*0048*/ 	.byte	0x02, 0x4a
	.zero		1
	.zero		1


	//----- nvinfo : EIATTR_EXIT_INSTR_OFFSETS
	.align		4
        /*004c*/ 	.byte	0x04, 0x1c
        /*004e*/ 	.short	(.L_181 - .L_180)


	//   ....[0]....
.L_180:
        /*0050*/ 	.word	0x00000270


	//   ....[1]....
        /*0054*/ 	.word	0x00000410


	//   ....[2]....
        /*0058*/ 	.word	0x00000450


	//----- nvinfo : EIATTR_CBANK_PARAM_SIZE
	.align		4
.L_181:
        /*005c*/ 	.byte	0x03, 0x19
        /*005e*/ 	.short	0x0018


	//----- nvinfo : EIATTR_PARAM_CBANK
	.align		4
        /*0060*/ 	.byte	0x04, 0x0a
        /*0062*/ 	.short	(.L_183 - .L_182)
	.align		4
.L_182:
        /*0064*/ 	.word	index@(.nv.constant0._Z7reduce5ILj256EEvPiS0_m)
        /*0068*/ 	.short	0x0380
        /*006a*/ 	.short	0x0018


	//----- nvinfo : EIATTR_SW_WAR
	.align		4
.L_183:
        /*006c*/ 	.byte	0x04, 0x36
        /*006e*/ 	.short	(.L_185 - .L_184)
.L_184:
        /*0070*/ 	.word	0x00000008
.L_185:


//--------------------- .nv.info._Z7reduce5ILj512EEvPiS0_m --------------------------
	.section	.nv.info._Z7reduce5ILj512EEvPiS0_m,"",@"SHT_CUDA_INFO"
	.sectionflags	@""
	.align	4


	//----- nvinfo : EIATTR_CUDA_API_VERSION
	.align		4
        /*0000*/ 	.byte	0x04, 0x37
        /*0002*/ 	.short	(.L_187 - .L_186)
.L_186:
        /*0004*/ 	.word	0x00000082


	//----- nvinfo : EIATTR_KPARAM_INFO
	.align		4
.L_187:
        /*0008*/ 	.byte	0x04, 0x17
        /*000a*/ 	.short	(.L_189 - .L_188)
.L_188:
        /*000c*/ 	.word	0x00000000
        /*0010*/ 	.short	0x0002
        /*0012*/ 	.short	0x0010
        /*0014*/ 	.byte	0x00, 0xf0, 0x21, 0x00


	//----- nvinfo : EIATTR_KPARAM_INFO
	.align		4
.L_189:
        /*0018*/ 	.byte	0x04, 0x17
        /*001a*/ 	.short	(.L_191 - .L_190)
.L_190:
        /*001c*/ 	.word	0x00000000
        /*0020*/ 	.short	0x0001
        /*0022*/ 	.short	0x0008
        /*0024*/ 	.byte	0x00, 0xf5, 0x21, 0x00


	//----- nvinfo : EIATTR_KPARAM_INFO
	.align		4
.L_191:
        /*0028*/ 	.byte	0x04, 0x17
        /*002a*/ 	.short	(.L_193 - .L_192)
.L_192:
        /*002c*/ 	.word	0x00000000
        /*0030*/ 	.short	0x0000
        /*0032*/ 	.short	0x0000
        /*0034*/ 	.byte	0x00, 0xf5, 0x21, 0x00


	//----- nvinfo : EIATTR_SPARSE_MMA_MASK
	.align		4
.L_193:
        /*0038*/ 	.byte	0x03, 0x50
        /*003a*/ 	.short	0x0000


	//----- nvinfo : EIATTR_MAXREG_COUNT
	.align		4
        /*003c*/ 	.byte	0x03, 0x1b
        /*003e*/ 	.short	0x00ff


	//----- nvinfo : EIATTR_NUM_BARRIERS
	.align		4
        /*0040*/ 	.byte	0x02, 0x4c
        /*0042*/ 	.byte	0x01
	.zero		1


	//----- nvinfo : EIATTR_MERCURY_ISA_VERSION
	.align		4
        /*0044*/ 	.byte	0x03, 0x5f
        /*0046*/ 	.short	0x0101


	//----- nvinfo : EIATTR_VRC_CTA_INIT_COUNT
	.align		4
        /*0048*/ 	.byte	0x02, 0x4a
	.zero		1
	.zero		1


	//----- nvinfo : EIATTR_EXIT_INSTR_OFFSETS
	.align		4
        /*004c*/ 	.byte	0x04, 0x1c
        /*004e*/ 	.short	(.L_195 - .L_194)


	//   ....[0]....
.L_194:
        /*0050*/ 	.word	0x000002d0


	//   ....[1]....
        /*0054*/ 	.word	0x00000470


	//   ....[2]....
        /*0058*/ 	.word	0x000004b0


	//----- nvinfo : EIATTR_CBANK_PARAM_SIZE
	.align		4
.L_195:
        /*005c*/ 	.byte	0x03, 0x19
        /*005e*/ 	.short	0x0018


	//----- nvinfo : EIATTR_PARAM_CBANK
	.align		4
        /*0060*/ 	.byte	0x04, 0x0a
        /*0062*/ 	.short	(.L_197 - .L_196)
	.align		4
.L_196:
        /*0064*/ 	.word	index@(.nv.constant0._Z7reduce5ILj512EEvPiS0_m)
        /*0068*/ 	.short	0x0380
        /*006a*/ 	.short	0x0018


	//----- nvinfo : EIATTR_SW_WAR
	.align		4
.L_197:
        /*006c*/ 	.byte	0x04, 0x36
        /*006e*/ 	.short	(.L_199 - .L_198)
.L_198:
        /*0070*/ 	.word	0x00000008
.L_199:


//--------------------- .nv.callgraph             --------------------------
	.section	.nv.callgraph,"",@"SHT_CUDA_CALLGRAPH"
	.align	4
	.sectionentsize	8
	.align		4
        /*0000*/ 	.word	0x00000000
	.align		4
        /*0004*/ 	.word	0xffffffff
	.align		4
        /*0008*/ 	.word	0x00000000
	.align		4
        /*000c*/ 	.word	0xfffffffe
	.align		4
        /*0010*/ 	.word	0x00000000
	.align		4
        /*0014*/ 	.word	0xfffffffd
	.align		4
        /*0018*/ 	.word	0x00000000
	.align		4
        /*001c*/ 	.word	0xfffffffc


//--------------------- .text._Z7reduce5ILj1EEvPiS0_m --------------------------
	.section	.text._Z7reduce5ILj1EEvPiS0_m,"ax",@progbits
	.align	128
        .global         _Z7reduce5ILj1EEvPiS0_m
        .type           _Z7reduce5ILj1EEvPiS0_m,@function
        .size           _Z7reduce5ILj1EEvPiS0_m,(.L_x_10 - _Z7reduce5ILj1EEvPiS0_m)
        .other          _Z7reduce5ILj1EEvPiS0_m,@"STO_CUDA_ENTRY STV_DEFAULT"
_Z7reduce5ILj1EEvPiS0_m:
.text._Z7reduce5ILj1EEvPiS0_m:
[----:B------:R-:W-:Y:S01]  /*0000*/  LDC R1, c[0x0][0x37c] ;  /* 0x0000df00ff017b82 */ /* 0x000fe20000000800 */
[----:B------:R-:W0:Y:S07]  /*0010*/  S2R R7, SR_TID.X ;  /* 0x0000000000077919 */ /* 0x000e2e0000002100 */
[----:B------:R-:W1:Y:S01]  /*0020*/  S2UR UR4, SR_CTAID.X ;  /* 0x00000000000479c3 */ /* 0x000e620000002500 */
[----:B------:R-:W2:Y:S07]  /*0030*/  LDCU.64 UR6, c[0x0][0x390] ;  /* 0x00007200ff0677ac */ /* 0x000eae0008000a00 */
[----:B------:R-:W1:Y:S02]  /*0040*/  LDC R5, c[0x0][0x360] ;  /* 0x0000d800ff057b82 */ /* 0x000e640000000800 */
[----:B-1----:R-:W-:-:S04]  /*0050*/  IMAD R0, R5, UR4, RZ ;  /* 0x0000000405007c24 */ /* 0x002fc8000f8e02ff */
[----:B0-----:R-:W-:-:S05]  /*0060*/  IMAD R0, R0, 0x2, R7 ;  /* 0x0000000200007824 */ /* 0x001fca00078e0207 */
[----:B--2---:R-:W-:-:S04]  /*0070*/  ISETP.GE.U32.AND P0, PT, R0, UR6, PT ;  /* 0x0000000600007c0c */ /* 0x004fc8000bf06070 */
[----:B------:R-:W-:Y:S01]  /*0080*/  ISETP.GE.U32.AND.EX P0, PT, RZ, UR7, PT, P0 ;  /* 0x00000007ff007c0c */ /* 0x000fe2000bf06100 */
[----:B------:R-:W0:-:S12]  /*0090*/  LDCU.64 UR6, c[0x0][0x358] ;  /* 0x00006b00ff0677ac */ /* 0x000e180008000a00 */
[----:B------:R-:W1:Y:S01]  /*00a0*/  @!P0 LDC.64 R8, c[0x0][0x380] ;  /* 0x0000e000ff088b82 */ /* 0x000e620000000a00 */
[----:B------:R-:W-:-:S07]  /*00b0*/  @!P0 IMAD.IADD R5, R0, 0x1, R5 ;  /* 0x0000000100058824 */ /* 0x000fce00078e0205 */
[----:B------:R-:W2:Y:S01]  /*00c0*/  @!P0 LDC.64 R2, c[0x0][0x380] ;  /* 0x0000e000ff028b82 */ /* 0x000ea20000000a00 */
[----:B-1----:R-:W-:Y:S01]  /*00d0*/  @!P0 LEA R4, P1, R0, R8, 0x2 ;  /* 0x0000000800048211 */ /* 0x002fe200078210ff */
[----:B--2---:R-:W-:-:S03]  /*00e0*/  @!P0 IMAD.WIDE.U32 R2, R5, 0x4, R2 ;  /* 0x0000000405028825 */ /* 0x004fc600078e0002 */
[----:B------:R-:W-:-:S03]  /*00f0*/  @!P0 LEA.HI.X R5, R0, R9, RZ, 0x2, P1 ;  /* 0x0000000900058211 */ /* 0x000fc600008f14ff */
[----:B0-----:R-:W2:Y:S04]  /*0100*/  @!P0 LDG.E R3, desc[UR6][R2.64] ;  /* 0x0000000602038981 */ /* 0x001ea8000c1e1900 */
[----:B------:R-:W2:Y:S01]  /*0110*/  @!P0 LDG.E R4, desc[UR6][R4.64] ;  /* 0x0000000604048981 */ /* 0x000ea2000c1e1900 */
[----:B------:R-:W0:Y:S01]  /*0120*/  S2UR UR5, SR_CgaCtaId ;  /* 0x00000000000579c3 */ /* 0x000e220000008800 */
[----:B------:R-:W-:Y:S01]  /*0130*/  UMOV UR4, 0x400 ;  /* 0x0000040000047882 */ /* 0x000fe20000000000 */
[----:B------:R-:W-:Y:S01]  /*0140*/  IMAD.MOV.U32 R9, RZ, RZ, RZ ;  /* 0x000000ffff097224 */ /* 0x000fe200078e00ff */
[----:B------:R-:W-:Y:S01]  /*0150*/  ISETP.NE.AND P1, PT, R7, RZ, PT ;  /* 0x000000ff0700720c */ /* 0x000fe20003f25270 */
[----:B0-----:R-:W-:-:S06]  /*0160*/  ULEA UR4, UR5, UR4, 0x18 ;  /* 0x0000000405047291 */ /* 0x001fcc000f8ec0ff */
[----:B------:R-:W-:Y:S01]  /*0170*/  LEA R0, R7, UR4, 0x2 ;  /* 0x0000000407007c11 */ /* 0x000fe2000f8e10ff */
[----:B--2---:R-:W-:-:S05]  /*0180*/  @!P0 IMAD.IADD R9, R4, 0x1, R3 ;  /* 0x0000000104098824 */ /* 0x004fca00078e0203 */
[----:B------:R0:W-:Y:S01]  /*0190*/  STS [R0], R9 ;  /* 0x0000000900007388 */ /* 0x0001e20000000800 */
[----:B------:R-:W-:Y:S06]  /*01a0*/  BAR.SYNC.DEFER_BLOCKING 0x0 ;  /* 0x0000000000007b1d */ /* 0x000fec0000010000 */
[----:B------:R-:W-:Y:S05]  /*01b0*/  @P1 EXIT ;  /* 0x000000000000194d */ /* 0x000fea0003800000 */
[----:B------:R-:W1:Y:S01]  /*01c0*/  LDS R5, [UR4] ;  /* 0x00000004ff057984 */ /* 0x000e620008000800 */
[----:B------:R-:W1:Y:S03]  /*01d0*/  LDC.64 R2, c[0x0][0x388] ;  /* 0x0000e200ff027b82 */ /* 0x000e660000000a00 */
[----:B-1----:R-:W-:Y:S01]  /*01e0*/  REDG.E.ADD.STRONG.GPU desc[UR6][R2.64], R5 ;  /* 0x000000050200798e */ /* 0x002fe2000c12e106 */
[----:B------:R-:W-:Y:S05]  /*01f0*/  EXIT ;  /* 0x000000000000794d */ /* 0x000fea0003800000 */
.L_x_0:
[----:B------:R-:W-:-:S00]  /*0200*/  BRA `(.L_x_0) ;  /* 0xfffffffc00fc7947 */ /* 0x000fc0000383ffff */
[----:B------:R-:W-:-:S00]  /*0210*/  NOP ;  /* 0x0000000000007918 */ /* 0x000fc00000000000 */
        /* <DEDUP_REMOVED lines=14> */
.L_x_10:


//--------------------- .text._Z7reduce5ILj2EEvPiS0_m --------------------------
	.section	.text._Z7reduce5ILj2EEvPiS0_m,"ax",@progbits
	.align	128
        .global         _Z7reduce5ILj2EEvPiS0_m
        .type           _Z7reduce5ILj2EEvPiS0_m,@function
        .size           _Z7reduce5ILj2EEvPiS0_m,(.L_x_11 - _Z7reduce5ILj2EEvPiS0_m)
        .other          _Z7reduce5ILj2EEvPiS0_m,@"STO_CUDA_ENTRY STV_DEFAULT"
_Z7reduce5ILj2EEvPiS0_m:
.text._Z7reduce5ILj2EEvPiS0_m:
        /* <DEDUP_REMOVED lines=21> */
[----:B------:R-:W-:Y:S01]  /*0150*/  ISETP.GT.U32.AND P1, PT, R7, 0x1f, PT ;  /* 0x0000001f0700780c */ /* 0x000fe20003f24070 */
[----:B0-----:R-:W-:-:S06]  /*0160*/  ULEA UR4, UR5, UR4, 0x18 ;  /* 0x0000000405047291 */ /* 0x001fcc000f8ec0ff */
[----:B------:R-:W-:Y:S01]  /*0170*/  LEA R0, R7, UR4, 0x2 ;  /* 0x0000000407007c11 */ /* 0x000fe2000f8e10ff */
[----:B--2---:R-:W-:-:S05]  /*0180*/  @!P0 IMAD.IADD R9, R4, 0x1, R3 ;  /* 0x0000000104098824 */ /* 0x004fca00078e0203 */
[----:B------:R0:W-:Y:S01]  /*0190*/  STS [R0], R9 ;  /* 0x0000000900007388 */ /* 0x0001e20000000800 */
[----:B------:R-:W-:Y:S06]  /*01a0*/  BAR.SYNC.DEFER_BLOCKING 0x0 ;  /* 0x0000000000007b1d */ /* 0x000fec0000010000 */
[----:B------:R-:W-:Y:S05]  /*01b0*/  @P1 EXIT ;  /* 0x000000000000194d */ /* 0x000fea0003800000 */
[----:B------:R-:W-:Y:S01]  /*01c0*/  LDS R2, [R0+0x4] ;  /* 0x0000040000027984 */ /* 0x000fe20000000800 */
[----:B------:R-:W-:-:S03]  /*01d0*/  ISETP.NE.AND P0, PT, R7, RZ, PT ;  /* 0x000000ff0700720c */ /* 0x000fc60003f05270 */
[----:B------:R-:W1:Y:S02]  /*01e0*/  LDS R3, [R0] ;  /* 0x0000000000037984 */ /* 0x000e640000000800 */
[----:B-1----:R-:W-:-:S05]  /*01f0*/  IMAD.IADD R3, R2, 0x1, R3 ;  /* 0x0000000102037824 */ /* 0x002fca00078e0203 */
[----:B------:R1:W-:Y:S03]  /*0200*/  STS [R0], R3 ;  /* 0x0000000300007388 */ /* 0x0003e60000000800 */
[----:B------:R-:W-:Y:S05]  /*0210*/  @P0 EXIT ;  /* 0x000000000000094d */ /* 0x000fea0003800000 */
[----:B------:R-:W2:Y:S01]  /*0220*/  LDS R5, [UR4] ;  /* 0x00000004ff057984 */ /* 0x000ea20008000800 */
[----:B-1----:R-:W2:Y:S03]  /*0230*/  LDC.64 R2, c[0x0][0x388] ;  /* 0x0000e200ff027b82 */ /* 0x002ea60000000a00 */
[----:B--2---:R-:W-:Y:S01]  /*0240*/  REDG.E.ADD.STRONG.GPU desc[UR6][R2.64], R5 ;  /* 0x000000050200798e */ /* 0x004fe2000c12e106 */
[----:B------:R-:W-:Y:S05]  /*0250*/  EXIT ;  /* 0x000000000000794d */ /* 0x000fea0003800000 */
.L_x_1:
        /* <DEDUP_REMOVED lines=10> */
.L_x_11:


//--------------------- .text._Z7reduce5ILj4EEvPiS0_m --------------------------
	.section	.text._Z7reduce5ILj4EEvPiS0_m,"ax",@progbits
	.align	128
        .global         _Z7reduce5ILj4EEvPiS0_m
        .type           _Z7reduce5ILj4EEvPiS0_m,@function
        .size           _Z7reduce5ILj4EEvPiS0_m,(.L_x_12 - _Z7reduce5ILj4EEvPiS0_m)
        .other          _Z7reduce5ILj4EEvPiS0_m,@"STO_CUDA_ENTRY STV_DEFAULT"
_Z7reduce5ILj4EEvPiS0_m:
.text._Z7reduce5ILj4EEvPiS0_m:
        /* <DEDUP_REMOVED lines=23> */
[----:B------:R-:W-:Y:S02]  /*0170*/  LEA R0, R7, UR4, 0x2 ;  /* 0x0000000407007c11 */ /* 0x000fe4000f8e10ff */
[----:B--2---:R-:W-:-:S05]  /*0180*/  @!P0 IADD3 R9, PT, PT, R4, R3, RZ ;  /* 0x0000000304098210 */ /* 0x004fca0007ffe0ff */
[----:B------:R0:W-:Y:S01]  /*0190*/  STS [R0], R9 ;  /* 0x0000000900007388 */ /* 0x0001e20000000800 */
[----:B------:R-:W-:Y:S06]  /*01a0*/  BAR.SYNC.DEFER_BLOCKING 0x0 ;  /* 0x0000000000007b1d */ /* 0x000fec0000010000 */
[----:B------:R-:W-:Y:S05]  /*01b0*/  @P1 EXIT ;  /* 0x000000000000194d */ /* 0x000fea0003800000 */
[----:B------:R-:W-:Y:S01]  /*01c0*/  LDS R2, [R0+0x8] ;  /* 0x0000080000027984 */ /* 0x000fe20000000800 */
[----:B------:R-:W-:-:S03]  /*01d0*/  ISETP.NE.AND P0, PT, R7, RZ, PT ;  /* 0x000000ff0700720c */ /* 0x000fc60003f05270 */
[----:B------:R-:W1:Y:S02]  /*01e0*/  LDS R3, [R0] ;  /* 0x0000000000037984 */ /* 0x000e640000000800 */
[----:B-1----:R-:W-:-:S05]  /*01f0*/  IMAD.IADD R3, R2, 0x1, R3 ;  /* 0x0000000102037824 */ /* 0x002fca00078e0203 */
[----:B------:R-:W-:Y:S04]  /*0200*/  STS [R0], R3 ;  /* 0x0000000300007388 */ /* 0x000fe80000000800 */
[----:B------:R-:W-:Y:S04]  /*0210*/  LDS R2, [R0+0x4] ;  /* 0x0000040000027984 */ /* 0x000fe80000000800 */
[----:B------:R-:W1:Y:S02]  /*0220*/  LDS R5, [R0] ;  /* 0x0000000000057984 */ /* 0x000e640000000800 */
[----:B-1----:R-:W-:-:S05]  /*0230*/  IADD3 R5, PT, PT, R2, R5, RZ ;  /* 0x0000000502057210 */ /* 0x002fca0007ffe0ff */
[----:B------:R1:W-:Y:S01]  /*0240*/  STS [R0], R5 ;  /* 0x0000000500007388 */ /* 0x0003e20000000800 */
[----:B------:R-:W-:Y:S05]  /*0250*/  @P0 EXIT ;  /* 0x000000000000094d */ /* 0x000fea0003800000 */
[----:B-1----:R-:W1:Y:S01]  /*0260*/  LDS R5, [UR4] ;  /* 0x00000004ff057984 */ /* 0x002e620008000800 */
[----:B------:R-:W1:Y:S03]  /*0270*/  LDC.64 R2, c[0x0][0x388] ;  /* 0x0000e200ff027b82 */ /* 0x000e660000000a00 */
[----:B-1----:R-:W-:Y:S01]  /*0280*/  REDG.E.ADD.STRONG.GPU desc[UR6][R2.64], R5 ;  /* 0x000000050200798e */ /* 0x002fe2000c12e106 */
[----:B------:R-:W-:Y:S05]  /*0290*/  EXIT ;  /* 0x000000000000794d */ /* 0x000fea0003800000 */
.L_x_2:
        /* <DEDUP_REMOVED lines=14> */
.L_x_12:


//--------------------- .text._Z7reduce5ILj8EEvPiS0_m --------------------------
	.section	.text._Z7reduce5ILj8EEvPiS0_m,"ax",@progbits
	.align	128
        .global         _Z7reduce5ILj8EEvPiS0_m
        .type           _Z7reduce5ILj8EEvPiS0_m,@function
        .size           _Z7reduce5ILj8EEvPiS0_m,(.L_x_13 - _Z7reduce5ILj8EEvPiS0_m)
        .other          _Z7reduce5ILj8EEvPiS0_m,@"STO_CUDA_ENTRY STV_DEFAULT"
_Z7reduce5ILj8EEvPiS0_m:
.text._Z7reduce5ILj8EEvPiS0_m:
        /* <DEDUP_REMOVED lines=35> */
[----:B-1----:R-:W-:-:S05]  /*0230*/  IMAD.IADD R5, R2, 0x1, R5 ;  /* 0x0000000102057824 */ /* 0x002fca00078e0205 */
[----:B------:R-:W-:Y:S04]  /*0240*/  STS [R0], R5 ;  /* 0x0000000500007388 */ /* 0x000fe80000000800 */
[----:B------:R-:W-:Y:S04]  /*0250*/  LDS R2, [R0+0x4] ;  /* 0x0000040000027984 */ /* 0x000fe80000000800 */
[----:B0-----:R-:W0:Y:S02]  /*0260*/  LDS R7, [R0] ;  /* 0x0000000000077984 */ /* 0x001e240000000800 */
[----:B0-----:R-:W-:-:S05]  /*0270*/  IADD3 R7, PT, PT, R2, R7, RZ ;  /* 0x0000000702077210 */ /* 0x001fca0007ffe0ff */
[----:B------:R0:W-:Y:S01]  /*0280*/  STS [R0], R7 ;  /* 0x0000000700007388 */ /* 0x0001e20000000800 */
[----:B------:R-:W-:Y:S05]  /*0290*/  @P0 EXIT ;  /* 0x000000000000094d */ /* 0x000fea0003800000 */
[----:B------:R-:W1:Y:S01]  /*02a0*/  LDS R5, [UR4] ;  /* 0x00000004ff057984 */ /* 0x000e620008000800 */
[----:B------:R-:W1:Y:S03]  /*02b0*/  LDC.64 R2, c[0x0][0x388] ;  /* 0x0000e200ff027b82 */ /* 0x000e660000000a00 */
[----:B-1----:R-:W-:Y:S01]  /*02c0*/  REDG.E.ADD.STRONG.GPU desc[UR6][R2.64], R5 ;  /* 0x000000050200798e */ /* 0x002fe2000c12e106 */
[----:B------:R-:W-:Y:S05]  /*02d0*/  EXIT ;  /* 0x000000000000794d */ /* 0x000fea0003800000 */
.L_x_3:
        /* <DEDUP_REMOVED lines=10> */
.L_x_13:


//--------------------- .text._Z7reduce5ILj16EEvPiS0_m --------------------------
	.section	.text._Z7reduce5ILj16EEvPiS0_m,"ax",@progbits
	.align	128
        .global         _Z7reduce5ILj16EEvPiS0_m
        .type           _Z7reduce5ILj16EEvPiS0_m,@function
        .size           _Z7reduce5ILj16EEvPiS0_m,(.L_x_14 - _Z7reduce5ILj16EEvPiS0_m)
        .other          _Z7reduce5ILj16EEvPiS0_m,@"STO_CUDA_ENTRY STV_DEFAULT"
_Z7reduce5ILj16EEvPiS0_m:
.text._Z7reduce5ILj16EEvPiS0_m:
        /* <DEDUP_REMOVED lines=20> */
[----:B------:R-:W-:Y:S01]  /*0140*/  HFMA2 R7, -RZ, RZ, 0, 0 ;  /* 0x00000000ff077431 */ /* 0x000fe200000001ff */
        /* <DEDUP_REMOVED lines=15> */
[----:B------:R-:W-:Y:S04]  /*0240*/  STS [R0], R5 ;  /* 0x0000000500007388 */ /* 0x000fe80000000800 */
[----:B------:R-:W-:Y:S04]  /*0250*/  LDS R2, [R0+0x8] ;  /* 0x0000080000027984 */ /* 0x000fe80000000800 */
[----:B0-----:R-:W0:Y:S02]  /*0260*/  LDS R7, [R0] ;  /* 0x0000000000077984 */ /* 0x001e240000000800 */
[----:B0-----:R-:W-:-:S05]  /*0270*/  IMAD.IADD R7, R2, 0x1, R7 ;  /* 0x0000000102077824 */ /* 0x001fca00078e0207 */
[----:B------:R-:W-:Y:S04]  /*0280*/  STS [R0], R7 ;  /* 0x0000000700007388 */ /* 0x000fe80000000800 */
[----:B------:R-:W-:Y:S04]  /*0290*/  LDS R2, [R0+0x4] ;  /* 0x0000040000027984 */ /* 0x000fe80000000800 */
[----:B------:R-:W0:Y:S02]  /*02a0*/  LDS R9, [R0] ;  /* 0x0000000000097984 */ /* 0x000e240000000800 */
[----:B0-----:R-:W-:-:S05]  /*02b0*/  IADD3 R9, PT, PT, R2, R9, RZ ;  /* 0x0000000902097210 */ /* 0x001fca0007ffe0ff */
[----:B------:R0:W-:Y:S01]  /*02c0*/  STS [R0], R9 ;  /* 0x0000000900007388 */ /* 0x0001e20000000800 */
[----:B------:R-:W-:Y:S05]  /*02d0*/  @P0 EXIT ;  /* 0x000000000000094d */ /* 0x000fea0003800000 */
[----:B------:R-:W1:Y:S01]  /*02e0*/  LDS R5, [UR4] ;  /* 0x00000004ff057984 */ /* 0x000e620008000800 */
[----:B------:R-:W1:Y:S03]  /*02f0*/  LDC.64 R2, c[0x0][0x388] ;  /* 0x0000e200ff027b82 */ /* 0x000e660000000a00 */
[----:B-1----:R-:W-:Y:S01]  /*0300*/  REDG.E.ADD.STRONG.GPU desc[UR6][R2.64], R5 ;  /* 0x000000050200798e */ /* 0x002fe2000c12e106 */
[----:B------:R-:W-:Y:S05]  /*0310*/  EXIT ;  /* 0x000000000000794d */ /* 0x000fea0003800000 */
.L_x_4:
        /* <DEDUP_REMOVED lines=14> */
.L_x_14:


//--------------------- .text._Z7reduce5ILj32EEvPiS0_m --------------------------
	.section	.text._Z7reduce5ILj32EEvPiS0_m,"ax",@progbits
	.align	128
        .global         _Z7reduce5ILj32EEvPiS0_m
        .type           _Z7reduce5ILj32EEvPiS0_m,@function
        .size           _Z7reduce5ILj32EEvPiS0_m,(.L_x_15 - _Z7reduce5ILj32EEvPiS0_m)
        .other          _Z7reduce5ILj32EEvPiS0_m,@"STO_CUDA_ENTRY STV_DEFAULT"
_Z7reduce5ILj32EEvPiS0_m:
.text._Z7reduce5ILj32EEvPiS0_m:
        /* <DEDUP_REMOVED lines=13> */
[----:B-1----:R-:W-:-:S04]  /*00d0*/  @!P0 LEA R4, P1, R5, R8, 0x2 ;  /* 0x0000000805048211 */ /* 0x002fc800078210ff */
[----:B------:R-:W-:Y:S01]  /*00e0*/  @!P0 LEA.HI.X R5, R5, R9, RZ, 0x2, P1 ;  /* 0x0000000905058211 */ /* 0x000fe200008f14ff */
[----:B--2---:R-:W-:-:S04]  /*00f0*/  @!P0 IMAD.WIDE.U32 R2, R7, 0x4, R2 ;  /* 0x0000000407028825 */ /* 0x004fc800078e0002 */
[----:B0-----:R-:W2:Y:S04]  /*0100*/  @!P0 LDG.E R4, desc[UR6][R4.64] ;  /* 0x0000000604048981 */ /* 0x001ea8000c1e1900 */
[----:B------:R-:W2:Y:S01]  /*0110*/  @!P0 LDG.E R3, desc[UR6][R2.64] ;  /* 0x0000000602038981 */ /* 0x000ea2000c1e1900 */
[----:B------:R-:W0:Y:S01]  /*0120*/  S2UR UR5, SR_CgaCtaId ;  /* 0x00000000000579c3 */ /* 0x000e220000008800 */
[----:B------:R-:W-:Y:S01]  /*0130*/  UMOV UR4, 0x400 ;  /* 0x0000040000047882 */ /* 0x000fe20000000000 */
[----:B------:R-:W-:Y:S01]  /*0140*/  IMAD.MOV.U32 R7, RZ, RZ, RZ ;  /* 0x000000ffff077224 */ /* 0x000fe200078e00ff */
[----:B0-----:R-:W-:-:S06]  /*0150*/  ULEA UR4, UR5, UR4, 0x18 ;  /* 0x0000000405047291 */ /* 0x001fcc000f8ec0ff */
[C---:B------:R-:W-:Y:S02]  /*0160*/  LEA R6, R0.reuse, UR4, 0x2 ;  /* 0x0000000400067c11 */ /* 0x040fe4000f8e10ff */
[----:B------:R-:W-:Y:S02]  /*0170*/  ISETP.GT.U32.AND P1, PT, R0, 0x1f, PT ;  /* 0x0000001f0000780c */ /* 0x000fe40003f24070 */
        /* <DEDUP_REMOVED lines=16> */
[----:B------:R-:W-:Y:S04]  /*0280*/  STS [R6], R7 ;  /* 0x0000000706007388 */ /* 0x000fe80000000800 */
[----:B------:R-:W-:Y:S04]  /*0290*/  LDS R2, [R6+0x8] ;  /* 0x0000080006027984 */ /* 0x000fe80000000800 */
[----:B------:R-:W0:Y:S02]  /*02a0*/  LDS R9, [R6] ;  /* 0x0000000006097984 */ /* 0x000e240000000800 */
        /* <DEDUP_REMOVED lines=8> */
[----:B0-----:R-:W1:Y:S03]  /*0330*/  LDC.64 R2, c[0x0][0x388] ;  /* 0x0000e200ff027b82 */ /* 0x001e660000000a00 */
[----:B-1----:R-:W-:Y:S01]  /*0340*/  REDG.E.ADD.STRONG.GPU desc[UR6][R2.64], R5 ;  /* 0x000000050200798e */ /* 0x002fe2000c12e106 */
[----:B------:R-:W-:Y:S05]  /*0350*/  EXIT ;  /* 0x000000000000794d */ /* 0x000fea0003800000 */
.L_x_5:
        /* <DEDUP_REMOVED lines=10> */
.L_x_15:


//--------------------- .text._Z7reduce5ILj64EEvPiS0_m --------------------------
	.section	.text._Z7reduce5ILj64EEvPiS0_m,"ax",@progbits
	.align	128
        .global         _Z7reduce5ILj64EEvPiS0_m
        .type           _Z7reduce5ILj64EEvPiS0_m,@function
        .size           _Z7reduce5ILj64EEvPiS0_m,(.L_x_16 - _Z7reduce5ILj64EEvPiS0_m)
        .other          _Z7reduce5ILj64EEvPiS0_m,@"STO_CUDA_ENTRY STV_DEFAULT"
_Z7reduce5ILj64EEvPiS0_m:
.text._Z7reduce5ILj64EEvPiS0_m:
        /* <DEDUP_REMOVED lines=20> */
[----:B------:R-:W-:Y:S01]  /*0140*/  HFMA2 R7, -RZ, RZ, 0, 0 ;  /* 0x00000000ff077431 */ /* 0x000fe200000001ff */
[----:B0-----:R-:W-:-:S06]  /*0150*/  ULEA UR4, UR5, UR4, 0x18 ;  /* 0x0000000405047291 */ /* 0x001fcc000f8ec0ff */
[C---:B------:R-:W-:Y:S02]  /*0160*/  LEA R6, R0.reuse, UR4, 0x2 ;  /* 0x0000000400067c11 */ /* 0x040fe4000f8e10ff */
[----:B------:R-:W-:Y:S01]  /*0170*/  ISETP.GT.U32.AND P1, PT, R0, 0x1f, PT ;  /* 0x0000001f0000780c */ /* 0x000fe20003f24070 */
        /* <DEDUP_REMOVED lines=30> */
[----:B0-----:R-:W0:Y:S01]  /*0360*/  LDS R5, [UR4] ;  /* 0x00000004ff057984 */ /* 0x001e220008000800 */
[----:B------:R-:W0:Y:S03]  /*0370*/  LDC.64 R2, c[0x0][0x388] ;  /* 0x0000e200ff027b82 */ /* 0x000e260000000a00 */
[----:B0-----:R-:W-:Y:S01]  /*0380*/  REDG.E.ADD.STRONG.GPU desc[UR6][R2.64], R5 ;  /* 0x000000050200798e */ /* 0x001fe2000c12e106 */
[----:B------:R-:W-:Y:S05]  /*0390*/  EXIT ;  /* 0x000000000000794d */ /* 0x000fea0003800000 */
.L_x_6:
        /* <DEDUP_REMOVED lines=14> */
.L_x_16:


//--------------------- .text._Z7reduce5ILj128EEvPiS0_m --------------------------
	.section	.text._Z7reduce5ILj128EEvPiS0_m,"ax",@progbits
	.align	128
        .global         _Z7reduce5ILj128EEvPiS0_m
        .type           _Z7reduce5ILj128EEvPiS0_m,@function
        .size           _Z7reduce5ILj128EEvPiS0_m,(.L_x_17 - _Z7reduce5ILj128EEvPiS0_m)
        .other          _Z7reduce5ILj128EEvPiS0_m,@"STO_CUDA_ENTRY STV_DEFAULT"
_Z7reduce5ILj128EEvPiS0_m:
.text._Z7reduce5ILj128EEvPiS0_m:
        /* <DEDUP_REMOVED lines=25> */
[----:B------:R-:W-:Y:S01]  /*0190*/  STS [R6], R7 ;  /* 0x0000000706007388 */ /* 0x000fe20000000800 */
[----:B------:R-:W-:Y:S06]  /*01a0*/  BAR.SYNC.DEFER_BLOCKING 0x0 ;  /* 0x0000000000007b1d */ /* 0x000fec0000010000 */
[----:B------:R-:W-:Y:S04]  /*01b0*/  @!P1 LDS R2, [R6+0x100] ;  /* 0x0001000006029984 */ /* 0x000fe80000000800 */
[----:B------:R-:W0:Y:S01]  /*01c0*/  @!P1 LDS R3, [R6] ;  /* 0x0000000006039984 */ /* 0x000e220000000800 */
[----:B------:R-:W-:Y:S01]  /*01d0*/  ISETP.GT.U32.AND P0, PT, R0, 0x1f, PT ;  /* 0x0000001f0000780c */ /* 0x000fe20003f04070 */
[----:B0-----:R-:W-:-:S05]  /*01e0*/  @!P1 IMAD.IADD R3, R2, 0x1, R3 ;  /* 0x0000000102039824 */ /* 0x001fca00078e0203 */
[----:B------:R0:W-:Y:S01]  /*01f0*/  @!P1 STS [R6], R3 ;  /* 0x0000000306009388 */ /* 0x0001e20000000800 */
[----:B------:R-:W-:Y:S06]  /*0200*/  BAR.SYNC.DEFER_BLOCKING 0x0 ;  /* 0x0000000000007b1d */ /* 0x000fec0000010000 */
[----:B------:R-:W-:Y:S05]  /*0210*/  @P0 EXIT ;  /* 0x000000000000094d */ /* 0x000fea0003800000 */
[----:B------:R-:W-:Y:S01]  /*0220*/  LDS R2, [R6+0x80] ;  /* 0x0000800006027984 */ /* 0x000fe20000000800 */
[----:B------:R-:W-:-:S03]  /*0230*/  ISETP.NE.AND P0, PT, R0, RZ, PT ;  /* 0x000000ff0000720c */ /* 0x000fc60003f05270 */
        /* <DEDUP_REMOVED lines=28> */
.L_x_7:
        /* <DEDUP_REMOVED lines=16> */
.L_x_17:


//--------------------- .text._Z7reduce5ILj256EEvPiS0_m --------------------------
	.section	.text._Z7reduce5ILj256EEvPiS0_m,"ax",@progbits
	.align	128
        .global         _Z7reduce5ILj256EEvPiS0_m
        .type           _Z7reduce5ILj256EEvPiS0_m,@function
        .size           _Z7reduce5ILj256EEvPiS0_m,(.L_x_18 - _Z7reduce5ILj256EEvPiS0_m)
        .other          _Z7reduce5ILj256EEvPiS0_m,@"STO_CUDA_ENTRY STV_DEFAULT"
_Z7reduce5ILj256EEvPiS0_m:
.text._Z7reduce5ILj256EEvPiS0_m:
        /* <DEDUP_REMOVED lines=25> */
[----:B------:R-:W-:Y:S01]  /*0190*/  STS [R6], R7 ;  /* 0x0000000706007388 */ /* 0x000fe20000000800 */
[----:B------:R-:W-:Y:S06]  /*01a0*/  BAR.SYNC.DEFER_BLOCKING 0x0 ;  /* 0x0000000000007b1d */ /* 0x000fec0000010000 */
[----:B------:R-:W-:Y:S04]  /*01b0*/  @!P1 LDS R2, [R6+0x200] ;  /* 0x0002000006029984 */ /* 0x000fe80000000800 */
[----:B------:R-:W0:Y:S01]  /*01c0*/  @!P1 LDS R3, [R6] ;  /* 0x0000000006039984 */ /* 0x000e220000000800 */
[----:B------:R-:W-:Y:S01]  /*01d0*/  ISETP.GT.U32.AND P0, PT, R0, 0x3f, PT ;  /* 0x0000003f0000780c */ /* 0x000fe20003f04070 */
[----:B0-----:R-:W-:-:S05]  /*01e0*/  @!P1 IMAD.IADD R3, R2, 0x1, R3 ;  /* 0x0000000102039824 */ /* 0x001fca00078e0203 */
[----:B------:R-:W-:Y:S01]  /*01f0*/  @!P1 STS [R6], R3 ;  /* 0x0000000306009388 */ /* 0x000fe20000000800 */
        /* <DEDUP_REMOVED lines=38> */
.L_x_8:
        /* <DEDUP_REMOVED lines=10> */
.L_x_18:


//--------------------- .text._Z7reduce5ILj512EEvPiS0_m --------------------------
	.section	.text._Z7reduce5ILj512EEvPiS0_m,"ax",@progbits
	.align	128
        .global         _Z7reduce5ILj512EEvPiS0_m
        .type           _Z7reduce5ILj512EEvPiS0_m,@function
        .size           _Z7reduce5ILj512EEvPiS0_m,(.L_x_19 - _Z7reduce5ILj512EEvPiS0_m)
        .other          _Z7reduce5ILj512EEvPiS0_m,@"STO_CUDA_ENTRY STV_DEFAULT"
_Z7reduce5ILj512EEvPiS0_m:
.text._Z7reduce5ILj512EEvPiS0_m:
        /* <DEDUP_REMOVED lines=24> */
[----:B--2---:R-:W-:Y:S02]  /*0180*/  @!P0 IADD3 R9, PT, PT, R6, R5, RZ ;  /* 0x0000000506098210 */ /* 0x004fe40007ffe0ff */
[----:B------:R-:W-:-:S03]  /*0190*/  ISETP.GT.U32.AND P0, PT, R0, 0x7f, PT ;  /* 0x0000007f0000780c */ /* 0x000fc60003f04070 */
[----:B------:R-:W-:Y:S01]  /*01a0*/  STS [R2], R9 ;  /* 0x0000000902007388 */ /* 0x000fe20000000800 */
[----:B------:R-:W-:Y:S06]  /*01b0*/  BAR.SYNC.DEFER_BLOCKING 0x0 ;  /* 0x0000000000007b1d */ /* 0x000fec0000010000 */
[----:B------:R-:W-:Y:S04]  /*01c0*/  @!P1 LDS R3, [R2+0x400] ;  /* 0x0004000002039984 */ /* 0x000fe80000000800 */
[----:B------:R-:W0:Y:S02]  /*01d0*/  @!P1 LDS R4, [R2] ;  /* 0x0000000002049984 */ /* 0x000e240000000800 */
[----:B0-----:R-:W-:-:S05]  /*01e0*/  @!P1 IMAD.IADD R3, R3, 0x1, R4 ;  /* 0x0000000103039824 */ /* 0x001fca00078e0204 */
[----:B------:R-:W-:Y:S01]  /*01f0*/  @!P1 STS [R2], R3 ;  /* 0x0000000302009388 */ /* 0x000fe20000000800 */
[----:B------:R-:W-:Y:S01]  /*0200*/  BAR.SYNC.DEFER_BLOCKING 0x0 ;  /* 0x0000000000007b1d */ /* 0x000fe20000010000 */
[----:B------:R-:W-:-:S05]  /*0210*/  ISETP.GT.U32.AND P1, PT, R0, 0x3f, PT ;  /* 0x0000003f0000780c */ /* 0x000fca0003f24070 */
        /* <DEDUP_REMOVED lines=8> */
[----:B0-----:R-:W-:-:S05]  /*02a0*/  @!P1 IADD3 R7, PT, PT, R4, R7, RZ ;  /* 0x0000000704079210 */ /* 0x001fca0007ffe0ff */
[----:B------:R0:W-:Y:S01]  /*02b0*/  @!P1 STS [R2], R7 ;  /* 0x0000000702009388 */ /* 0x0001e20000000800 */
        /* <DEDUP_REMOVED lines=32> */
.L_x_9:
        /* <DEDUP_REMOVED lines=12> */
.L_x_19:


//--------------------- .nv.shared._Z7reduce5ILj1EEvPiS0_m --------------------------
	.section	.nv.shared._Z7reduce5ILj1EEvPiS0_m,"aw",@nobits
	.sectionflags	@""
	.align	16
	.zero		1024


//--------------------- .nv.shared.reserved.0     --------------------------
	.section	.nv.shared.reserved.0,"aw",@nobits
	.weak		__nv_reservedSMEM_offset_0_alias
	.size		__nv_reservedSMEM_offset_0_alias, 0, 64
	.other		__nv_reservedSMEM_offset_0_alias,@"STO_CUDA_RESERVED_SHARED STV_DEFAULT"
__nv_reservedSMEM_offset_0_alias:
	.zero		0
	.zero		64


//--------------------- .nv.shared._Z7reduce5ILj2EEvPiS0_m --------------------------
	.section	.nv.shared._Z7reduce5ILj2EEvPiS0_m,"aw",@nobits
	.sectionflags	@""
	.align	16
	.zero		1024


//--------------------- .nv.shared._Z7reduce5ILj4EEvPiS0_m --------------------------
	.section	.nv.shared._Z7reduce5ILj4EEvPiS0_m,"aw",@nobits
	.sectionflags	@""
	.align	16
	.zero		1024


//--------------------- .nv.shared._Z7reduce5ILj8EEvPiS0_m --------------------------
	.section	.nv.shared._Z7reduce5ILj8EEvPiS0_m,"aw",@nobits
	.sectionflags	@""
	.align	16
	.zero		1024


//--------------------- .nv.shared._Z7reduce5ILj16EEvPiS0_m --------------------------
	.section	.nv.shared._Z7reduce5ILj16EEvPiS0_m,"aw",@nobits
	.sectionflags	@""
	.align	16
	.zero		1024


//--------------------- .nv.shared._Z7reduce5ILj32EEvPiS0_m --------------------------
	.section	.nv.shared._Z7reduce5ILj32EEvPiS0_m,"aw",@nobits
	.sectionflags	@""
	.align	16
	.zero		1024


//--------------------- .nv.shared._Z7reduce5ILj64EEvPiS0_m --------------------------
	.section	.nv.shared._Z7reduce5ILj64EEvPiS0_m,"aw",@nobits
	.sectionflags	@""
	.align	16
	.zero		1024


//--------------------- .nv.shared._Z7reduce5ILj128EEvPiS0_m --------------------------
	.section	.nv.shared._Z7reduce5ILj128EEvPiS0_m,"aw",@nobits
	.sectionflags	@""
	.align	16
	.zero		1024


//--------------------- .nv.shared._Z7reduce5ILj256EEvPiS0_m --------------------------
	.section	.nv.shared._Z7reduce5ILj256EEvPiS0_m,"aw",@nobits
	.sectionflags	@""
	.align	16
	.zero		1024


//--------------------- .nv.shared._Z7reduce5ILj512EEvPiS0_m --------------------------
	.section	.nv.shared._Z7reduce5ILj512EEvPiS0_m,"aw",@nobits
	.sectionflags	@""
	.align	16
	.zero		1024


//--------------------- .nv.constant0._Z7reduce5ILj1EEvPiS0_m --------------------------
	.section	.nv.constant0._Z7reduce5ILj1EEvPiS0_m,"a",@progbits
	.sectionflags	@""
	.align	4
.nv.constant0._Z7reduce5ILj1EEvPiS0_m:
	.zero		920


//--------------------- .nv.constant0._Z7reduce5ILj2EEvPiS0_m --------------------------
	.section	.nv.constant0._Z7reduce5ILj2EEvPiS0_m,"a",@progbits
	.sectionflags	@""
	.align	4
.nv.constant0._Z7reduce5ILj2EEvPiS0_m:
	.zero		920


//--------------------- .nv.constant0._Z7reduce5ILj4EEvPiS0_m --------------------------
	.section	.nv.constant0._Z7reduce5ILj4EEvPiS0_m,"a",@progbits
	.sectionflags	@""
	.align	4
.nv.constant0._Z7reduce5ILj4EEvPiS0_m:
	.zero		920


//--------------------- .nv.constant0._Z7reduce5ILj8EEvPiS0_m --------------------------
	.section	.nv.constant0._Z7reduce5ILj8EEvPiS0_m,"a",@progbits
	.sectionflags	@""
	.align	4
.nv.constant0._Z7reduce5ILj8EEvPiS0_m:
	.zero		920


//--------------------- .nv.constant0._Z7reduce5ILj16EEvPiS0_m --------------------------
	.section	.nv.constant0._Z7reduce5ILj16EEvPiS0_m,"a",@progbits
	.sectionflags	@""
	.align	4
.nv.constant0._Z7reduce5ILj16EEvPiS0_m:
	.zero		920


//--------------------- .nv.constant0._Z7reduce5ILj32EEvPiS0_m --------------------------
	.section	.nv.constant0._Z7reduce5ILj32EEvPiS0_m,"a",@progbits
	.sectionflags	@""
	.align	4
.nv.constant0._Z7reduce5ILj32EEvPiS0_m:
	.zero		920


//--------------------- .nv.constant0._Z7reduce5ILj64EEvPiS0_m --------------------------
	.section	.nv.constant0._Z7reduce5ILj64EEvPiS0_m,"a",@progbits
	.sectionflags	@""
	.align	4
.nv.constant0._Z7reduce5ILj64EEvPiS0_m:
	.zero		920


//--------------------- .nv.constant0._Z7reduce5ILj128EEvPiS0_m --------------------------
	.section	.nv.constant0._Z7reduce5ILj128EEvPiS0_m,"a",@progbits
	.sectionflags	@""
	.align	4
.nv.constant0._Z7reduce5ILj128EEvPiS0_m:
	.zero		920


//--------------------- .nv.constant0._Z7reduce5ILj256EEvPiS0_m --------------------------
	.section	.nv.constant0._Z7reduce5ILj256EEvPiS0_m,"a",@progbits
	.sectionflags	@""
	.align	4
.nv.constant0._Z7reduce5ILj256EEvPiS0_m:
	.zero		920


//--------------------- .nv.constant0._Z7reduce5ILj512EEvPiS0_m --------------------------
	.section	.nv.constant0._Z7reduce5ILj512EEvPiS0_m,"a",@progbits
	.sectionflags	@""
	.align	4
.nv.constant0._Z7reduce5ILj512EEvPiS0_m:
	.zero		920


//--------------------- SYMBOLS --------------------------

	.type		.nv.reservedSmem.offset0,@object
	.size		.nv.reservedSmem.offset0,0x4
	.type		.nv.reservedSmem.cap,@object
	.size		.nv.reservedSmem.cap,0x4
